	.target	sm_90a

	.elftype	@"ET_EXEC"


//--------------------- .note.nv.tkinfo           --------------------------
	.section	.note.nv.tkinfo,"",@"SHT_NOTE"
	.sectionflags	@"SHF_NOTE_NV_TKINFO"
	.tkinfo
        /*0018*/ 	.word	0x00000002
        /*0030*/ 	.string	""
        /*0030*/ 	.string	"ptxas"
        /*0030*/ 	.string	"Cuda compilation tools, release 13.0, V13.0.88"
        /*0030*/ 	.string	"Build cuda_13.0.r13.0/compiler.36424714_0"
        /*0030*/ 	.string	"-arch sm_90a -m 64 "



//--------------------- .note.nv.cuinfo           --------------------------
	.section	.note.nv.cuinfo,"",@"SHT_NOTE"
	.sectionflags	@"SHF_NOTE_NV_CUINFO"
        /*0018*/ 	.short	0x0002
        /*001a*/ 	.short	0x005a
        /*001c*/ 	.short	0x0082
	.zero		2


//--------------------- .nv.info                  --------------------------
	.section	.nv.info,"",@"SHT_CUDA_INFO"
	.align	4


	//----- nvinfo : EIATTR_REGCOUNT
	.align		4
        /*0000*/ 	.byte	0x04, 0x2f
        /*0002*/ 	.short	(.L_12 - .L_11)
	.align		4
.L_11:
        /*0004*/ 	.word	index@(_ZN7cutlass13device_kernelINS_4gemm6kernel13GemmUniversalIN4cute5tupleIJiiiiEEENS1_10collective13CollectiveMmaINS1_37MainloopSm90TmaGmmaWarpSpecializedFP8ILi5ENS5_IJNS4_1CILi1EEESB_SB_EEENS1_32KernelTmaWarpSpecializedPingpongEEENS5_IJNSA_ILi64EEENSA_ILi128EEESF_EEENS_12float_e4m3_tENS5_IJlSB_lEEESI_SJ_NS4_8TiledMMAINS4_8MMA_AtomIJNS4_4SM904GMMA31MMA_64x128x32_F32E4M3E4M3_SS_TNILNSN_7ScaleInE1ELSP_1EEEEEENS4_6LayoutISC_NS5_IJNSA_ILi0EEEST_ST_EEEEENS5_IJNS4_10UnderscoreESW_SW_EEEEENS4_13SM90_TMA_LOADENS4_14ComposedLayoutINS4_7SwizzleILi2ELi4ELi3EEENS4_18smem_ptr_flag_bitsILi8EEENSS_INS5_IJNSA_ILi8EEESF_EEENS5_IJSF_SB_EEEEEEEvNS4_8identityESZ_S19_vS1A_EENS_8epilogue10collective6detail29Sm90TmaWarpSpecializedAdapterINS1D_15DefaultEpilogueISI_SJ_SJ_NS1C_6thread17LinearCombinationISI_Li1EffLNS1H_9ScaleType4KindE0ELNS_15FloatRoundStyleE2ESI_EENS1_15EpilogueDefaultEEEEEvvEEEEvNT_6ParamsE)
        /*0008*/ 	.word	0x000000a8


	//----- nvinfo : EIATTR_FRAME_SIZE
	.align		4
.L_12:
        /*000c*/ 	.byte	0x04, 0x11
        /*000e*/ 	.short	(.L_14 - .L_13)
	.align		4
.L_13:
        /*0010*/ 	.word	index@(_ZN7cutlass13device_kernelINS_4gemm6kernel13GemmUniversalIN4cute5tupleIJiiiiEEENS1_10collective13CollectiveMmaINS1_37MainloopSm90TmaGmmaWarpSpecializedFP8ILi5ENS5_IJNS4_1CILi1EEESB_SB_EEENS1_32KernelTmaWarpSpecializedPingpongEEENS5_IJNSA_ILi64EEENSA_ILi128EEESF_EEENS_12float_e4m3_tENS5_IJlSB_lEEESI_SJ_NS4_8TiledMMAINS4_8MMA_AtomIJNS4_4SM904GMMA31MMA_64x128x32_F32E4M3E4M3_SS_TNILNSN_7ScaleInE1ELSP_1EEEEEENS4_6LayoutISC_NS5_IJNSA_ILi0EEEST_ST_EEEEENS5_IJNS4_10UnderscoreESW_SW_EEEEENS4_13SM90_TMA_LOADENS4_14ComposedLayoutINS4_7SwizzleILi2ELi4ELi3EEENS4_18smem_ptr_flag_bitsILi8EEENSS_INS5_IJNSA_ILi8EEESF_EEENS5_IJSF_SB_EEEEEEEvNS4_8identityESZ_S19_vS1A_EENS_8epilogue10collective6detail29Sm90TmaWarpSpecializedAdapterINS1D_15DefaultEpilogueISI_SJ_SJ_NS1C_6thread17LinearCombinationISI_Li1EffLNS1H_9ScaleType4KindE0ELNS_15FloatRoundStyleE2ESI_EENS1_15EpilogueDefaultEEEEEvvEEEEvNT_6ParamsE)
        /*0014*/ 	.word	0x00000000


	//----- nvinfo : EIATTR_MIN_STACK_SIZE
	.align		4
.L_14:
        /*0018*/ 	.byte	0x04, 0x12
        /*001a*/ 	.short	(.L_16 - .L_15)
	.align		4
.L_15:
        /*001c*/ 	.word	index@(_ZN7cutlass13device_kernelINS_4gemm6kernel13GemmUniversalIN4cute5tupleIJiiiiEEENS1_10collective13CollectiveMmaINS1_37MainloopSm90TmaGmmaWarpSpecializedFP8ILi5ENS5_IJNS4_1CILi1EEESB_SB_EEENS1_32KernelTmaWarpSpecializedPingpongEEENS5_IJNSA_ILi64EEENSA_ILi128EEESF_EEENS_12float_e4m3_tENS5_IJlSB_lEEESI_SJ_NS4_8TiledMMAINS4_8MMA_AtomIJNS4_4SM904GMMA31MMA_64x128x32_F32E4M3E4M3_SS_TNILNSN_7ScaleInE1ELSP_1EEEEEENS4_6LayoutISC_NS5_IJNSA_ILi0EEEST_ST_EEEEENS5_IJNS4_10UnderscoreESW_SW_EEEEENS4_13SM90_TMA_LOADENS4_14ComposedLayoutINS4_7SwizzleILi2ELi4ELi3EEENS4_18smem_ptr_flag_bitsILi8EEENSS_INS5_IJNSA_ILi8EEESF_EEENS5_IJSF_SB_EEEEEEEvNS4_8identityESZ_S19_vS1A_EENS_8epilogue10collective6detail29Sm90TmaWarpSpecializedAdapterINS1D_15DefaultEpilogueISI_SJ_SJ_NS1C_6thread17LinearCombinationISI_Li1EffLNS1H_9ScaleType4KindE0ELNS_15FloatRoundStyleE2ESI_EENS1_15EpilogueDefaultEEEEEvvEEEEvNT_6ParamsE)
        /*0020*/ 	.word	0x00000000
.L_16:


//--------------------- .nv.compat                --------------------------
	.section	.nv.compat,"",@"SHT_CUDA_COMPAT_INFO"
	.align	4
        /*0000*/ 	.byte	0x02, 0x09, 0x01, 0x00, 0x02, 0x02, 0x04, 0x00, 0x02, 0x05, 0x05, 0x00, 0x03, 0x07, 0x01, 0x01
        /*0010*/ 	.byte	0x02, 0x03, 0x01, 0x00, 0x02, 0x06, 0x01, 0x00, 0x04, 0x0b, 0x08, 0x00, 0x00, 0x00, 0x00, 0x00
        /*0020*/ 	.byte	0x00, 0x00, 0x00, 0x00


//--------------------- .nv.info._ZN7cutlass13device_kernelINS_4gemm6kernel13GemmUniversalIN4cute5tupleIJiiiiEEENS1_10collective13CollectiveMmaINS1_37MainloopSm90TmaGmmaWarpSpecializedFP8ILi5ENS5_IJNS4_1CILi1EEESB_SB_EEENS1_32KernelTmaWarpSpecializedPingpongEEENS5_IJNSA_ILi64EEENSA_ILi128EEESF_EEENS_12float_e4m3_tENS5_IJlSB_lEEESI_SJ_NS4_8TiledMMAINS4_8MMA_AtomIJNS4_4SM904GMMA31MMA_64x128x32_F32E4M3E4M3_SS_TNILNSN_7ScaleInE1ELSP_1EEEEEENS4_6LayoutISC_NS5_IJNSA_ILi0EEEST_ST_EEEEENS5_IJNS4_10UnderscoreESW_SW_EEEEENS4_13SM90_TMA_LOADENS4_14ComposedLayoutINS4_7SwizzleILi2ELi4ELi3EEENS4_18smem_ptr_flag_bitsILi8EEENSS_INS5_IJNSA_ILi8EEESF_EEENS5_IJSF_SB_EEEEEEEvNS4_8identityESZ_S19_vS1A_EENS_8epilogue10collective6detail29Sm90TmaWarpSpecializedAdapterINS1D_15DefaultEpilogueISI_SJ_SJ_NS1C_6thread17LinearCombinationISI_Li1EffLNS1H_9ScaleType4KindE0ELNS_15FloatRoundStyleE2ESI_EENS1_15EpilogueDefaultEEEEEvvEEEEvNT_6ParamsE --------------------------
	.section	.nv.info._ZN7cutlass13device_kernelINS_4gemm6kernel13GemmUniversalIN4cute5tupleIJiiiiEEENS1_10collective13CollectiveMmaINS1_37MainloopSm90TmaGmmaWarpSpecializedFP8ILi5ENS5_IJNS4_1CILi1EEESB_SB_EEENS1_32KernelTmaWarpSpecializedPingpongEEENS5_IJNSA_ILi64EEENSA_ILi128EEESF_EEENS_12float_e4m3_tENS5_IJlSB_lEEESI_SJ_NS4_8TiledMMAINS4_8MMA_AtomIJNS4_4SM904GMMA31MMA_64x128x32_F32E4M3E4M3_SS_TNILNSN_7ScaleInE1ELSP_1EEEEEENS4_6LayoutISC_NS5_IJNSA_ILi0EEEST_ST_EEEEENS5_IJNS4_10UnderscoreESW_SW_EEEEENS4_13SM90_TMA_LOADENS4_14ComposedLayoutINS4_7SwizzleILi2ELi4ELi3EEENS4_18smem_ptr_flag_bitsILi8EEENSS_INS5_IJNSA_ILi8EEESF_EEENS5_IJSF_SB_EEEEEEEvNS4_8identityESZ_S19_vS1A_EENS_8epilogue10collective6detail29Sm90TmaWarpSpecializedAdapterINS1D_15DefaultEpilogueISI_SJ_SJ_NS1C_6thread17LinearCombinationISI_Li1EffLNS1H_9ScaleType4KindE0ELNS_15FloatRoundStyleE2ESI_EENS1_15EpilogueDefaultEEEEEvvEEEEvNT_6ParamsE,"",@"SHT_CUDA_INFO"
	.sectionflags	@""
	.align	4


	//----- nvinfo : EIATTR_CUDA_API_VERSION
	.align		4
        /*0000*/ 	.byte	0x04, 0x37
        /*0002*/ 	.short	(.L_18 - .L_17)
.L_17:
        /*0004*/ 	.word	0x00000082


	//----- nvinfo : EIATTR_KPARAM_INFO
	.align		4
.L_18:
        /*0008*/ 	.byte	0x04, 0x17
        /*000a*/ 	.short	(.L_20 - .L_19)
.L_19:
        /*000c*/ 	.word	0x00000000
        /*0010*/ 	.short	0x0000
        /*0012*/ 	.short	0x0070
        /*0014*/ 	.byte	0x00, 0xf0, 0x01, 0x10


	//----- nvinfo : EIATTR_SPARSE_MMA_MASK
	.align		4
.L_20:
        /*0018*/ 	.byte	0x03, 0x50
        /*001a*/ 	.short	0x0000


	//----- nvinfo : EIATTR_MAXREG_COUNT
	.align		4
        /*001c*/ 	.byte	0x03, 0x1b
        /*001e*/ 	.short	0x00a8


	//----- nvinfo : EIATTR_NUM_BARRIERS
	.align		4
        /*0020*/ 	.byte	0x02, 0x4c
        /*0022*/ 	.byte	0x01
	.zero		1


	//----- nvinfo : EIATTR_MERCURY_ISA_VERSION
	.align		4
        /*0024*/ 	.byte	0x03, 0x5f
        /*0026*/ 	.short	0x0101


	//----- nvinfo : EIATTR_INT_WARP_WIDE_INSTR_OFFSETS
	.align		4
        /*0028*/ 	.byte	0x04, 0x31
        /*002a*/ 	.short	(.L_22 - .L_21)


	//   ....[0]....
.L_21:
        /*002c*/ 	.word	0x00000440


	//   ....[1]....
        /*0030*/ 	.word	0x00000460


	//   ....[2]....
        /*0034*/ 	.word	0x000004e0


	//   ....[3]....
        /*0038*/ 	.word	0x000004f0


	//   ....[4]....
        /*003c*/ 	.word	0x00000500


	//   ....[5]....
        /*0040*/ 	.word	0x00000520


	//   ....[6]....
        /*0044*/ 	.word	0x00000570


	//   ....[7]....
        /*0048*/ 	.word	0x00000590


	//----- nvinfo : EIATTR_COOP_GROUP_MASK_REGIDS
	.align		4
.L_22:
        /*004c*/ 	.byte	0x04, 0x29
        /*004e*/ 	.short	(.L_24 - .L_23)


	//   ....[0]....
.L_23:
        /*0050*/ 	.word	0xffffffff


	//   ....[1]....
        /*0054*/ 	.word	0xffffffff


	//   ....[2]....
        /*0058*/ 	.word	0xffffffff


	//   ....[3]....
        /*005c*/ 	.word	0xffffffff


	//   ....[4]....
        /*0060*/ 	.word	0xffffffff


	//   ....[5]....
        /*0064*/ 	.word	0xffffffff


	//----- nvinfo : EIATTR_COOP_GROUP_INSTR_OFFSETS
	.align		4
.L_24:
        /*0068*/ 	.byte	0x04, 0x28
        /*006a*/ 	.short	(.L_26 - .L_25)


	//   ....[0]....
.L_25:
        /*006c*/ 	.word	0x00000060


	//   ....[1]....
        /*0070*/ 	.word	0x00000070


	//   ....[2]....
        /*0074*/ 	.word	0x00000130


	//   ....[3]....
        /*0078*/ 	.word	0x000002e0


	//   ....[4]....
        /*007c*/ 	.word	0x00000320


	//   ....[5]....
        /*0080*/ 	.word	0x00000360


	//----- nvinfo : EIATTR_REG_RECONFIG
	.align		4
.L_26:
        /*0084*/ 	.byte	0x01, 0x54
	.zero		2


	//----- nvinfo : EIATTR_MBARRIER_INSTR_OFFSETS
	.align		4
        /*0088*/ 	.byte	0x04, 0x39
        /*008a*/ 	.short	(.L_28 - .L_27)


	//   ....[0]....
.L_27:
        /*008c*/ 	.word	0x00000230
        /*0090*/ 	.word	0x000000ff
        /*0094*/ 	.word	0x00000000
        /*0098*/ 	.short	0x0100
        /*009a*/ 	.byte	0x08
	.zero		1


	//   ....[1]....
        /*009c*/ 	.word	0x00000240
        /*00a0*/ 	.word	0x000000ff
        /*00a4*/ 	.word	0x00000028
        /*00a8*/ 	.short	0x0100
        /*00aa*/ 	.byte	0x08
	.zero		1


	//   ....[2]....
        /*00ac*/ 	.word	0x00000250
        /*00b0*/ 	.word	0x000000ff
        /*00b4*/ 	.word	0x00000008
        /*00b8*/ 	.short	0x0100
        /*00ba*/ 	.byte	0x08
	.zero		1


	//   ....[3]....
        /*00bc*/ 	.word	0x00000260
        /*00c0*/ 	.word	0x000000ff
        /*00c4*/ 	.word	0x00000030
        /*00c8*/ 	.short	0x0100
        /*00ca*/ 	.byte	0x08
	.zero		1


	//   ....[4]....
        /*00cc*/ 	.word	0x00000270
        /*00d0*/ 	.word	0x000000ff
        /*00d4*/ 	.word	0x00000010
        /*00d8*/ 	.short	0x0100
        /*00da*/ 	.byte	0x08
	.zero		1


	//   ....[5]....
        /*00dc*/ 	.word	0x00000280
        /*00e0*/ 	.word	0x000000ff
        /*00e4*/ 	.word	0x00000038
        /*00e8*/ 	.short	0x0100
        /*00ea*/ 	.byte	0x08
	.zero		1


	//   ....[6]....
        /*00ec*/ 	.word	0x00000290
        /*00f0*/ 	.word	0x000000ff
        /*00f4*/ 	.word	0x00000018
        /*00f8*/ 	.short	0x0100
        /*00fa*/ 	.byte	0x08
	.zero		1


	//   ....[7]....
        /*00fc*/ 	.word	0x000002a0
        /*0100*/ 	.word	0x000000ff
        /*0104*/ 	.word	0x00000040
        /*0108*/ 	.short	0x0100
        /*010a*/ 	.byte	0x08
	.zero		1


	//   ....[8]....
        /*010c*/ 	.word	0x000002b0
        /*0110*/ 	.word	0x000000ff
        /*0114*/ 	.word	0x00000020
        /*0118*/ 	.short	0x0100
        /*011a*/ 	.byte	0x08
	.zero		1


	//   ....[9]....
        /*011c*/ 	.word	0x000002c0
        /*0120*/ 	.word	0x000000ff
        /*0124*/ 	.word	0x00000048
        /*0128*/ 	.short	0x0100
        /*012a*/ 	.byte	0x08
	.zero		1


	//   ....[10]....
        /*012c*/ 	.word	0x000005d0
        /*0130*/ 	.word	0x000000ff
        /*0134*/ 	.word	0x00000080
        /*0138*/ 	.short	0x0100
        /*013a*/ 	.byte	0x08
	.zero		1


	//   ....[11]....
        /*013c*/ 	.word	0x00000640
        /*0140*/ 	.word	0x000000ff
        /*0144*/ 	.word	0x00000088
        /*0148*/ 	.short	0x0100
        /*014a*/ 	.byte	0x08
	.zero		1


	//   ....[12]....
        /*014c*/ 	.word	0x00000660
        /*0150*/ 	.word	0x000000ff
        /*0154*/ 	.word	0x00000060
        /*0158*/ 	.short	0x0100
        /*015a*/ 	.byte	0x09
	.zero		1


	//   ....[13]....
        /*015c*/ 	.word	0x00000670
        /*0160*/ 	.word	0x000000ff
        /*0164*/ 	.word	0x00000068
        /*0168*/ 	.short	0x0100
        /*016a*/ 	.byte	0x09
	.zero		1


	//   ....[14]....
        /*016c*/ 	.word	0x00000680
        /*0170*/ 	.word	0x000000ff
        /*0174*/ 	.word	0x00000070
        /*0178*/ 	.short	0x0100
        /*017a*/ 	.byte	0x09
	.zero		1


	//   ....[15]....
        /*017c*/ 	.word	0x00000690
        /*0180*/ 	.word	0x000000ff
        /*0184*/ 	.word	0x00000078
        /*0188*/ 	.short	0x0100
        /*018a*/ 	.byte	0x09
	.zero		1


	//   ....[16]....
        /*018c*/ 	.word	0x00001440
        /*0190*/ 	.word	0x000000ff
        /*0194*/ 	.word	0xfffffff8
        /*0198*/ 	.short	0x010a
        /*019a*/ 	.byte	0x0f
	.zero		1


	//   ....[17]....
        /*019c*/ 	.word	0x00001920
        /*01a0*/ 	.word	0x000000ff
        /*01a4*/ 	.word	0x00000000
        /*01a8*/ 	.short	0x010a
        /*01aa*/ 	.byte	0x06
	.zero		1


	//   ....[18]....
        /*01ac*/ 	.word	0x00001960
        /*01b0*/ 	.word	0x000000ff
        /*01b4*/ 	.word	0x00000000
        /*01b8*/ 	.short	0x010a
        /*01ba*/ 	.byte	0x06
	.zero		1


	//   ....[19]....
        /*01bc*/ 	.word	0x00002260
        /*01c0*/ 	.word	0x000000ff
        /*01c4*/ 	.word	0x00000000
        /*01c8*/ 	.short	0x010a
        /*01ca*/ 	.byte	0x09
	.zero		1


	//   ....[20]....
        /*01cc*/ 	.word	0x000022a0
        /*01d0*/ 	.word	0x000000ff
        /*01d4*/ 	.word	0x00000000
        /*01d8*/ 	.short	0x010a
        /*01da*/ 	.byte	0x09
	.zero		1


	//   ....[21]....
        /*01dc*/ 	.word	0x00002900
        /*01e0*/ 	.word	0x000000ff
        /*01e4*/ 	.word	0x00000000
        /*01e8*/ 	.short	0x0101
        /*01ea*/ 	.byte	0x08
	.zero		1


	//   ....[22]....
        /*01ec*/ 	.word	0x00002e70
        /*01f0*/ 	.word	0x00000011
        /*01f4*/ 	.word	0x00000000
        /*01f8*/ 	.short	0x0101
        /*01fa*/ 	.byte	0x16
	.zero		1


	//   ....[23]....
        /*01fc*/ 	.word	0x00002f50
        /*0200*/ 	.word	0x000000ff
        /*0204*/ 	.word	0x00000000
        /*0208*/ 	.short	0x0101
        /*020a*/ 	.byte	0x08
	.zero		1


	//   ....[24]....
        /*020c*/ 	.word	0x00003000
        /*0210*/ 	.word	0x000000ff
        /*0214*/ 	.word	0x00000008
        /*0218*/ 	.short	0x010a
        /*021a*/ 	.byte	0x0f
	.zero		1


	//   ....[25]....
        /*021c*/ 	.word	0x000078a0
        /*0220*/ 	.word	0x00000004
        /*0224*/ 	.word	0x00000000
        /*0228*/ 	.short	0x0101
        /*022a*/ 	.byte	0x16
	.zero		1


	//   ....[26]....
        /*022c*/ 	.word	0x00008180
        /*0230*/ 	.word	0x00000013
        /*0234*/ 	.word	0x00000028
        /*0238*/ 	.short	0x010a
        /*023a*/ 	.byte	0x3f
	.zero		1


	//   ....[27]....
        /*023c*/ 	.word	0x000084f0
        /*0240*/ 	.word	0x0000000a
        /*0244*/ 	.word	0x00000088
        /*0248*/ 	.short	0x0101
        /*024a*/ 	.byte	0x3f
	.zero		1


	//   ....[28]....
        /*024c*/ 	.word	0x00008c50
        /*0250*/ 	.word	0x00000005
        /*0254*/ 	.word	0x00000000
        /*0258*/ 	.short	0x010a
        /*025a*/ 	.byte	0x3f
	.zero		1


	//   ....[29]....
        /*025c*/ 	.word	0x00008cd0
        /*0260*/ 	.word	0x00000007
        /*0264*/ 	.word	0x00000000
        /*0268*/ 	.short	0x010a
        /*026a*/ 	.byte	0x3f
	.zero		1


	//   ....[30]....
        /*026c*/ 	.word	0x00008d60
        /*0270*/ 	.word	0x00000008
        /*0274*/ 	.word	0x00000000
        /*0278*/ 	.short	0x010a
        /*027a*/ 	.byte	0x3f
	.zero		1


	//   ....[31]....
        /*027c*/ 	.word	0x00008df0
        /*0280*/ 	.word	0x0000000b
        /*0284*/ 	.word	0x00000000
        /*0288*/ 	.short	0x010a
        /*028a*/ 	.byte	0x3f
	.zero		1


	//   ....[32]....
        /*028c*/ 	.word	0x00008e80
        /*0290*/ 	.word	0x00000003
        /*0294*/ 	.word	0x00000000
        /*0298*/ 	.short	0x010a
        /*029a*/ 	.byte	0x3f
	.zero		1


	//   ....[33]....
        /*029c*/ 	.word	0x00008ef0
        /*02a0*/ 	.word	0x00000011
        /*02a4*/ 	.word	0xfffffff8
        /*02a8*/ 	.short	0x010a
        /*02aa*/ 	.byte	0x3f
	.zero		1


	//   ....[34]....
        /*02ac*/ 	.word	0x00008f50
        /*02b0*/ 	.word	0x00000011
        /*02b4*/ 	.word	0x00000000
        /*02b8*/ 	.short	0x010a
        /*02ba*/ 	.byte	0x3f
	.zero		1


	//   ....[35]....
        /*02bc*/ 	.word	0x00008fb0
        /*02c0*/ 	.word	0x00000012
        /*02c4*/ 	.word	0x00000000
        /*02c8*/ 	.short	0x010a
        /*02ca*/ 	.byte	0x3f
	.zero		1


	//   ....[36]....
        /*02cc*/ 	.word	0x00009010
        /*02d0*/ 	.word	0x00000011
        /*02d4*/ 	.word	0x00000008
        /*02d8*/ 	.short	0x010a
        /*02da*/ 	.byte	0x3f
	.zero		1


	//   ....[37]....
        /*02dc*/ 	.word	0x000090e0
        /*02e0*/ 	.word	0x00000013
        /*02e4*/ 	.word	0x00000028
        /*02e8*/ 	.short	0x010a
        /*02ea*/ 	.byte	0x3f
	.zero		1


	//   ....[38]....
        /*02ec*/ 	.word	0x000091c0
        /*02f0*/ 	.word	0x00000005
        /*02f4*/ 	.word	0x00000000
        /*02f8*/ 	.short	0x010a
        /*02fa*/ 	.byte	0x3f
	.zero		1


	//   ....[39]....
        /*02fc*/ 	.word	0x00009210
        /*0300*/ 	.word	0x00000007
        /*0304*/ 	.word	0x00000000
        /*0308*/ 	.short	0x010a
        /*030a*/ 	.byte	0x3f
	.zero		1


	//   ....[40]....
        /*030c*/ 	.word	0x00009260
        /*0310*/ 	.word	0x00000008
        /*0314*/ 	.word	0x00000000
        /*0318*/ 	.short	0x010a
        /*031a*/ 	.byte	0x3f
	.zero		1


	//   ....[41]....
        /*031c*/ 	.word	0x000092b0
        /*0320*/ 	.word	0x0000000b
        /*0324*/ 	.word	0x00000000
        /*0328*/ 	.short	0x010a
        /*032a*/ 	.byte	0x3f
	.zero		1


	//----- nvinfo : EIATTR_NUM_MBARRIERS
	.align		4
.L_28:
        /*032c*/ 	.byte	0x03, 0x38
        /*032e*/ 	.short	0x0010


	//----- nvinfo : EIATTR_EXIT_INSTR_OFFSETS
	.align		4
        /*0330*/ 	.byte	0x04, 0x1c
        /*0332*/ 	.short	(.L_30 - .L_29)


	//   ....[0]....
.L_29:
        /*0334*/ 	.word	0x00001170


	//   ....[1]....
        /*0338*/ 	.word	0x000011d0


	//   ....[2]....
        /*033c*/ 	.word	0x00007eb0


	//   ....[3]....
        /*0340*/ 	.word	0x00007ee0


	//   ....[4]....
        /*0344*/ 	.word	0x00008ed0


	//----- nvinfo : EIATTR_MAX_THREADS
	.align		4
.L_30:
        /*0348*/ 	.byte	0x04, 0x05
        /*034a*/ 	.short	(.L_32 - .L_31)
.L_31:
        /*034c*/ 	.word	0x00000180
        /*0350*/ 	.word	0x00000001
        /*0354*/ 	.word	0x00000001


	//----- nvinfo : EIATTR_CRS_STACK_SIZE
	.align		4
.L_32:
        /*0358*/ 	.byte	0x04, 0x1e
        /*035a*/ 	.short	(.L_34 - .L_33)
.L_33:
        /*035c*/ 	.word	0x00000000


	//----- nvinfo : EIATTR_CBANK_PARAM_SIZE
	.align		4
.L_34:
        /*0360*/ 	.byte	0x03, 0x19
        /*0362*/ 	.short	0x0470


	//----- nvinfo : EIATTR_PARAM_CBANK
	.align		4
        /*0364*/ 	.byte	0x04, 0x0a
        /*0366*/ 	.short	(.L_36 - .L_35)
	.align		4
.L_35:
        /*0368*/ 	.word	index@(.nv.constant0._ZN7cutlass13device_kernelINS_4gemm6kernel13GemmUniversalIN4cute5tupleIJiiiiEEENS1_10collective13CollectiveMmaINS1_37MainloopSm90TmaGmmaWarpSpecializedFP8ILi5ENS5_IJNS4_1CILi1EEESB_SB_EEENS1_32KernelTmaWarpSpecializedPingpongEEENS5_IJNSA_ILi64EEENSA_ILi128EEESF_EEENS_12float_e4m3_tENS5_IJlSB_lEEESI_SJ_NS4_8TiledMMAINS4_8MMA_AtomIJNS4_4SM904GMMA31MMA_64x128x32_F32E4M3E4M3_SS_TNILNSN_7ScaleInE1ELSP_1EEEEEENS4_6LayoutISC_NS5_IJNSA_ILi0EEEST_ST_EEEEENS5_IJNS4_10UnderscoreESW_SW_EEEEENS4_13SM90_TMA_LOADENS4_14ComposedLayoutINS4_7SwizzleILi2ELi4ELi3EEENS4_18smem_ptr_flag_bitsILi8EEENSS_INS5_IJNSA_ILi8EEESF_EEENS5_IJSF_SB_EEEEEEEvNS4_8identityESZ_S19_vS1A_EENS_8epilogue10collective6detail29Sm90TmaWarpSpecializedAdapterINS1D_15DefaultEpilogueISI_SJ_SJ_NS1C_6thread17LinearCombinationISI_Li1EffLNS1H_9ScaleType4KindE0ELNS_15FloatRoundStyleE2ESI_EENS1_15EpilogueDefaultEEEEEvvEEEEvNT_6ParamsE)
        /*036c*/ 	.short	0x0210
        /*036e*/ 	.short	0x0470


	//----- nvinfo : EIATTR_SW_WAR
	.align		4
.L_36:
        /*0370*/ 	.byte	0x04, 0x36
        /*0372*/ 	.short	(.L_38 - .L_37)
.L_37:
        /*0374*/ 	.word	0x00000008
.L_38:


//--------------------- .nv.callgraph             --------------------------
	.section	.nv.callgraph,"",@"SHT_CUDA_CALLGRAPH"
	.align	4
	.sectionentsize	8
	.align		4
        /*0000*/ 	.word	0x00000000
	.align		4
        /*0004*/ 	.word	0xffffffff
	.align		4
        /*0008*/ 	.word	0x00000000
	.align		4
        /*000c*/ 	.word	0xfffffffe
	.align		4
        /*0010*/ 	.word	0x00000000
	.align		4
        /*0014*/ 	.word	0xfffffffd
	.align		4
        /*0018*/ 	.word	0x00000000
	.align		4
        /*001c*/ 	.word	0xfffffffc


//--------------------- .nv.constant4             --------------------------
	.section	.nv.constant4,"a",@progbits
	.align	8
	.align		8
.nv.constant4:
        /*0000*/ 	.dword	_ZN39_INTERNAL_8891eb1e_4_k_cu_72c7e688_31124cuda3std3__45__cpo5beginE
	.align		8
        /*0008*/ 	.dword	_ZN39_INTERNAL_8891eb1e_4_k_cu_72c7e688_31124cuda3std3__45__cpo3endE
	.align		8
        /*0010*/ 	.dword	_ZN39_INTERNAL_8891eb1e_4_k_cu_72c7e688_31124cuda3std3__45__cpo6cbeginE
	.align		8
        /*0018*/ 	.dword	_ZN39_INTERNAL_8891eb1e_4_k_cu_72c7e688_31124cuda3std3__45__cpo4cendE
	.align		8
        /*0020*/ 	.dword	_ZN39_INTERNAL_8891eb1e_4_k_cu_72c7e688_31124cuda3std3__441_GLOBAL__N__8891eb1e_4_k_cu_72c7e688_31126ignoreE
	.align		8
        /*0028*/ 	.dword	_ZN39_INTERNAL_8891eb1e_4_k_cu_72c7e688_31124cuda3std3__419piecewise_constructE
	.align		8
        /*0030*/ 	.dword	_ZN39_INTERNAL_8891eb1e_4_k_cu_72c7e688_31124cuda3std3__48in_placeE
	.align		8
        /*0038*/ 	.dword	_ZN39_INTERNAL_8891eb1e_4_k_cu_72c7e688_31124cuda3std6ranges3__45__cpo4swapE
	.align		8
        /*0040*/ 	.dword	_ZN39_INTERNAL_8891eb1e_4_k_cu_72c7e688_31124cuda3std6ranges3__45__cpo9iter_moveE
	.align		8
        /*0048*/ 	.dword	_ZN39_INTERNAL_8891eb1e_4_k_cu_72c7e688_31124cute7productE
	.align		8
        /*0050*/ 	.dword	_ZN39_INTERNAL_8891eb1e_4_k_cu_72c7e688_31124cute1_E


//--------------------- .text._ZN7cutlass13device_kernelINS_4gemm6kernel13GemmUniversalIN4cute5tupleIJiiiiEEENS1_10collective13CollectiveMmaINS1_37MainloopSm90TmaGmmaWarpSpecializedFP8ILi5ENS5_IJNS4_1CILi1EEESB_SB_EEENS1_32KernelTmaWarpSpecializedPingpongEEENS5_IJNSA_ILi64EEENSA_ILi128EEESF_EEENS_12float_e4m3_tENS5_IJlSB_lEEESI_SJ_NS4_8TiledMMAINS4_8MMA_AtomIJNS4_4SM904GMMA31MMA_64x128x32_F32E4M3E4M3_SS_TNILNSN_7ScaleInE1ELSP_1EEEEEENS4_6LayoutISC_NS5_IJNSA_ILi0EEEST_ST_EEEEENS5_IJNS4_10UnderscoreESW_SW_EEEEENS4_13SM90_TMA_LOADENS4_14ComposedLayoutINS4_7SwizzleILi2ELi4ELi3EEENS4_18smem_ptr_flag_bitsILi8EEENSS_INS5_IJNSA_ILi8EEESF_EEENS5_IJSF_SB_EEEEEEEvNS4_8identityESZ_S19_vS1A_EENS_8epilogue10collective6detail29Sm90TmaWarpSpecializedAdapterINS1D_15DefaultEpilogueISI_SJ_SJ_NS1C_6thread17LinearCombinationISI_Li1EffLNS1H_9ScaleType4KindE0ELNS_15FloatRoundStyleE2ESI_EENS1_15EpilogueDefaultEEEEEvvEEEEvNT_6ParamsE --------------------------
	.section	.text._ZN7cutlass13device_kernelINS_4gemm6kernel13GemmUniversalIN4cute5tupleIJiiiiEEENS1_10collective13CollectiveMmaINS1_37MainloopSm90TmaGmmaWarpSpecializedFP8ILi5ENS5_IJNS4_1CILi1EEESB_SB_EEENS1_32KernelTmaWarpSpecializedPingpongEEENS5_IJNSA_ILi64EEENSA_ILi128EEESF_EEENS_12float_e4m3_tENS5_IJlSB_lEEESI_SJ_NS4_8TiledMMAINS4_8MMA_AtomIJNS4_4SM904GMMA31MMA_64x128x32_F32E4M3E4M3_SS_TNILNSN_7ScaleInE1ELSP_1EEEEEENS4_6LayoutISC_NS5_IJNSA_ILi0EEEST_ST_EEEEENS5_IJNS4_10UnderscoreESW_SW_EEEEENS4_13SM90_TMA_LOADENS4_14ComposedLayoutINS4_7SwizzleILi2ELi4ELi3EEENS4_18smem_ptr_flag_bitsILi8EEENSS_INS5_IJNSA_ILi8EEESF_EEENS5_IJSF_SB_EEEEEEEvNS4_8identityESZ_S19_vS1A_EENS_8epilogue10collective6detail29Sm90TmaWarpSpecializedAdapterINS1D_15DefaultEpilogueISI_SJ_SJ_NS1C_6thread17LinearCombinationISI_Li1EffLNS1H_9ScaleType4KindE0ELNS_15FloatRoundStyleE2ESI_EENS1_15EpilogueDefaultEEEEEvvEEEEvNT_6ParamsE,"ax",@progbits
	.align	128
.text._ZN7cutlass13device_kernelINS_4gemm6kernel13GemmUniversalIN4cute5tupleIJiiiiEEENS1_10collective13CollectiveMmaINS1_37MainloopSm90TmaGmmaWarpSpecializedFP8ILi5ENS5_IJNS4_1CILi1EEESB_SB_EEENS1_32KernelTmaWarpSpecializedPingpongEEENS5_IJNSA_ILi64EEENSA_ILi128EEESF_EEENS_12float_e4m3_tENS5_IJlSB_lEEESI_SJ_NS4_8TiledMMAINS4_8MMA_AtomIJNS4_4SM904GMMA31MMA_64x128x32_F32E4M3E4M3_SS_TNILNSN_7ScaleInE1ELSP_1EEEEEENS4_6LayoutISC_NS5_IJNSA_ILi0EEEST_ST_EEEEENS5_IJNS4_10UnderscoreESW_SW_EEEEENS4_13SM90_TMA_LOADENS4_14ComposedLayoutINS4_7SwizzleILi2ELi4ELi3EEENS4_18smem_ptr_flag_bitsILi8EEENSS_INS5_IJNSA_ILi8EEESF_EEENS5_IJSF_SB_EEEEEEEvNS4_8identityESZ_S19_vS1A_EENS_8epilogue10collective6detail29Sm90TmaWarpSpecializedAdapterINS1D_15DefaultEpilogueISI_SJ_SJ_NS1C_6thread17LinearCombinationISI_Li1EffLNS1H_9ScaleType4KindE0ELNS_15FloatRoundStyleE2ESI_EENS1_15EpilogueDefaultEEEEEvvEEEEvNT_6ParamsE:
        .type           _ZN7cutlass13device_kernelINS_4gemm6kernel13GemmUniversalIN4cute5tupleIJiiiiEEENS1_10collective13CollectiveMmaINS1_37MainloopSm90TmaGmmaWarpSpecializedFP8ILi5ENS5_IJNS4_1CILi1EEESB_SB_EEENS1_32KernelTmaWarpSpecializedPingpongEEENS5_IJNSA_ILi64EEENSA_ILi128EEESF_EEENS_12float_e4m3_tENS5_IJlSB_lEEESI_SJ_NS4_8TiledMMAINS4_8MMA_AtomIJNS4_4SM904GMMA31MMA_64x128x32_F32E4M3E4M3_SS_TNILNSN_7ScaleInE1ELSP_1EEEEEENS4_6LayoutISC_NS5_IJNSA_ILi0EEEST_ST_EEEEENS5_IJNS4_10UnderscoreESW_SW_EEEEENS4_13SM90_TMA_LOADENS4_14ComposedLayoutINS4_7SwizzleILi2ELi4ELi3EEENS4_18smem_ptr_flag_bitsILi8EEENSS_INS5_IJNSA_ILi8EEESF_EEENS5_IJSF_SB_EEEEEEEvNS4_8identityESZ_S19_vS1A_EENS_8epilogue10collective6detail29Sm90TmaWarpSpecializedAdapterINS1D_15DefaultEpilogueISI_SJ_SJ_NS1C_6thread17LinearCombinationISI_Li1EffLNS1H_9ScaleType4KindE0ELNS_15FloatRoundStyleE2ESI_EENS1_15EpilogueDefaultEEEEEvvEEEEvNT_6ParamsE,@function
        .size           _ZN7cutlass13device_kernelINS_4gemm6kernel13GemmUniversalIN4cute5tupleIJiiiiEEENS1_10collective13CollectiveMmaINS1_37MainloopSm90TmaGmmaWarpSpecializedFP8ILi5ENS5_IJNS4_1CILi1EEESB_SB_EEENS1_32KernelTmaWarpSpecializedPingpongEEENS5_IJNSA_ILi64EEENSA_ILi128EEESF_EEENS_12float_e4m3_tENS5_IJlSB_lEEESI_SJ_NS4_8TiledMMAINS4_8MMA_AtomIJNS4_4SM904GMMA31MMA_64x128x32_F32E4M3E4M3_SS_TNILNSN_7ScaleInE1ELSP_1EEEEEENS4_6LayoutISC_NS5_IJNSA_ILi0EEEST_ST_EEEEENS5_IJNS4_10UnderscoreESW_SW_EEEEENS4_13SM90_TMA_LOADENS4_14ComposedLayoutINS4_7SwizzleILi2ELi4ELi3EEENS4_18smem_ptr_flag_bitsILi8EEENSS_INS5_IJNSA_ILi8EEESF_EEENS5_IJSF_SB_EEEEEEEvNS4_8identityESZ_S19_vS1A_EENS_8epilogue10collective6detail29Sm90TmaWarpSpecializedAdapterINS1D_15DefaultEpilogueISI_SJ_SJ_NS1C_6thread17LinearCombinationISI_Li1EffLNS1H_9ScaleType4KindE0ELNS_15FloatRoundStyleE2ESI_EENS1_15EpilogueDefaultEEEEEvvEEEEvNT_6ParamsE,(.L_x_206 - _ZN7cutlass13device_kernelINS_4gemm6kernel13GemmUniversalIN4cute5tupleIJiiiiEEENS1_10collective13CollectiveMmaINS1_37MainloopSm90TmaGmmaWarpSpecializedFP8ILi5ENS5_IJNS4_1CILi1EEESB_SB_EEENS1_32KernelTmaWarpSpecializedPingpongEEENS5_IJNSA_ILi64EEENSA_ILi128EEESF_EEENS_12float_e4m3_tENS5_IJlSB_lEEESI_SJ_NS4_8TiledMMAINS4_8MMA_AtomIJNS4_4SM904GMMA31MMA_64x128x32_F32E4M3E4M3_SS_TNILNSN_7ScaleInE1ELSP_1EEEEEENS4_6LayoutISC_NS5_IJNSA_ILi0EEEST_ST_EEEEENS5_IJNS4_10UnderscoreESW_SW_EEEEENS4_13SM90_TMA_LOADENS4_14ComposedLayoutINS4_7SwizzleILi2ELi4ELi3EEENS4_18smem_ptr_flag_bitsILi8EEENSS_INS5_IJNSA_ILi8EEESF_EEENS5_IJSF_SB_EEEEEEEvNS4_8identityESZ_S19_vS1A_EENS_8epilogue10collective6detail29Sm90TmaWarpSpecializedAdapterINS1D_15DefaultEpilogueISI_SJ_SJ_NS1C_6thread17LinearCombinationISI_Li1EffLNS1H_9ScaleType4KindE0ELNS_15FloatRoundStyleE2ESI_EENS1_15EpilogueDefaultEEEEEvvEEEEvNT_6ParamsE)
        .other          _ZN7cutlass13device_kernelINS_4gemm6kernel13GemmUniversalIN4cute5tupleIJiiiiEEENS1_10collective13CollectiveMmaINS1_37MainloopSm90TmaGmmaWarpSpecializedFP8ILi5ENS5_IJNS4_1CILi1EEESB_SB_EEENS1_32KernelTmaWarpSpecializedPingpongEEENS5_IJNSA_ILi64EEENSA_ILi128EEESF_EEENS_12float_e4m3_tENS5_IJlSB_lEEESI_SJ_NS4_8TiledMMAINS4_8MMA_AtomIJNS4_4SM904GMMA31MMA_64x128x32_F32E4M3E4M3_SS_TNILNSN_7ScaleInE1ELSP_1EEEEEENS4_6LayoutISC_NS5_IJNSA_ILi0EEEST_ST_EEEEENS5_IJNS4_10UnderscoreESW_SW_EEEEENS4_13SM90_TMA_LOADENS4_14ComposedLayoutINS4_7SwizzleILi2ELi4ELi3EEENS4_18smem_ptr_flag_bitsILi8EEENSS_INS5_IJNSA_ILi8EEESF_EEENS5_IJSF_SB_EEEEEEEvNS4_8identityESZ_S19_vS1A_EENS_8epilogue10collective6detail29Sm90TmaWarpSpecializedAdapterINS1D_15DefaultEpilogueISI_SJ_SJ_NS1C_6thread17LinearCombinationISI_Li1EffLNS1H_9ScaleType4KindE0ELNS_15FloatRoundStyleE2ESI_EENS1_15EpilogueDefaultEEEEEvvEEEEvNT_6ParamsE,@"STO_CUDA_ENTRY STV_DEFAULT"
_ZN7cutlass13device_kernelINS_4gemm6kernel13GemmUniversalIN4cute5tupleIJiiiiEEENS1_10collective13CollectiveMmaINS1_37MainloopSm90TmaGmmaWarpSpecializedFP8ILi5ENS5_IJNS4_1CILi1EEESB_SB_EEENS1_32KernelTmaWarpSpecializedPingpongEEENS5_IJNSA_ILi64EEENSA_ILi128EEESF_EEENS_12float_e4m3_tENS5_IJlSB_lEEESI_SJ_NS4_8TiledMMAINS4_8MMA_AtomIJNS4_4SM904GMMA31MMA_64x128x32_F32E4M3E4M3_SS_TNILNSN_7ScaleInE1ELSP_1EEEEEENS4_6LayoutISC_NS5_IJNSA_ILi0EEEST_ST_EEEEENS5_IJNS4_10UnderscoreESW_SW_EEEEENS4_13SM90_TMA_LOADENS4_14ComposedLayoutINS4_7SwizzleILi2ELi4ELi3EEENS4_18smem_ptr_flag_bitsILi8EEENSS_INS5_IJNSA_ILi8EEESF_EEENS5_IJSF_SB_EEEEEEEvNS4_8identityESZ_S19_vS1A_EENS_8epilogue10collective6detail29Sm90TmaWarpSpecializedAdapterINS1D_15DefaultEpilogueISI_SJ_SJ_NS1C_6thread17LinearCombinationISI_Li1EffLNS1H_9ScaleType4KindE0ELNS_15FloatRoundStyleE2ESI_EENS1_15EpilogueDefaultEEEEEvvEEEEvNT_6ParamsE:
[----:B------:R-:W-:Y:S01]  /*0000*/  LDC R1, c[0x0][0x28] ;  /* 0x00000a00ff017b82 */ /* 0x000fe20000000800 */
[----:B------:R-:W0:Y:S01]  /*0010*/  S2R R13, SR_TID.X ;  /* 0x00000000000d7919 */ /* 0x000e220000002100 */
[----:B------:R-:W-:Y:S01]  /*0020*/  ELECT P0, URZ, PT ;  /* 0x00000000003f782f */ /* 0x000fe20003800000 */
[----:B------:R-:W-:Y:S01]  /*0030*/  BSSY B0, `(.L_x_0) ;  /* 0x000000f000007945 */ /* 0x000fe20003800000 */
[--C-:B0-----:R-:W-:Y:S02]  /*0040*/  SHF.R.U32.HI R0, RZ, 0x5, R13.reuse ;  /* 0x00000005ff007819 */ /* 0x101fe4000001160d */
[----:B------:R-:W-:-:S03]  /*0050*/  SHF.R.U32.HI R4, RZ, 0x7, R13 ;  /* 0x00000007ff047819 */ /* 0x000fc6000001160d */
[----:B------:R-:W0:Y:S04]  /*0060*/  SHFL.IDX PT, R2, R0, RZ, 0x1f ;  /* 0x00001fff00027589 */ /* 0x000e2800000e0000 */
[----:B------:R1:W2:Y:S01]  /*0070*/  SHFL.IDX PT, R5, R4, RZ, 0x1f ;  /* 0x00001fff04057589 */ /* 0x0002a200000e0000 */
[----:B0-----:R-:W-:-:S13]  /*0080*/  ISETP.NE.OR P0, PT, R2, RZ, !P0 ;  /* 0x000000ff0200720c */ /* 0x001fda0004705670 */
[----:B-12---:R-:W-:Y:S05]  /*0090*/  @P0 BRA `(.L_x_1) ;  /* 0x0000000000200947 */ /* 0x006fea0003800000 */
[----:B------:R-:W-:Y:S02]  /*00a0*/  ULDC.64 UR4, c[0x0][0x198] ;  /* 0x0000660000047ab9 */ /* 0x000fe40000000a00 */
[----:B------:R-:W-:Y:S02]  /*00b0*/  UIADD3 UR6, UP0, UR4, 0xf0, URZ ;  /* 0x000000f004067890 */ /* 0x000fe4000ff1e03f */
[----:B------:R-:W-:Y:S02]  /*00c0*/  UIADD3 UR4, UP1, UR4, 0x1f0, URZ ;  /* 0x000001f004047890 */ /* 0x000fe4000ff3e03f */
[----:B------:R-:W-:Y:S02]  /*00d0*/  UIADD3.X UR7, URZ, UR5, URZ, UP0, !UPT ;  /* 0x000000053f077290 */ /* 0x000fe400087fe43f */
[----:B------:R-:W-:-:S07]  /*00e0*/  UIADD3.X UR5, URZ, UR5, URZ, UP1, !UPT ;  /* 0x000000053f057290 */ /* 0x000fce0008ffe43f */
[----:B------:R0:W-:Y:S02]  /*00f0*/  UTMACCTL.PF [UR6] ;  /* 0x00000000060079b9 */ /* 0x0001e40008040000 */
[----:B------:R0:W-:Y:S02]  /*0100*/  UTMACCTL.PF [UR4] ;  /* 0x00000000040079b9 */ /* 0x0001e40008040000 */
[----:B0-----:R-:W-:Y:S01]  /*0110*/  NOP ;  /* 0x0000000000007918 */ /* 0x001fe20000000000 */
.L_x_1:
[----:B------:R-:W-:Y:S05]  /*0120*/  BSYNC B0 ;  /* 0x0000000000007941 */ /* 0x000fea0003800000 */
.L_x_0:
[----:B------:R-:W0:Y:S02]  /*0130*/  SHFL.IDX PT, R3, R0, RZ, 0x1f ;  /* 0x00001fff00037589 */ /* 0x000e2400000e0000 */
[----:B0-----:R-:W-:-:S13]  /*0140*/  ISETP.NE.AND P0, PT, R3, RZ, PT ;  /* 0x000000ff0300720c */ /* 0x001fda0003f05270 */
[----:B------:R-:W-:Y:S05]  /*0150*/  @P0 BRA `(.L_x_2) ;  /* 0x0000000000600947 */ /* 0x000fea0003800000 */
[----:B------:R-:W0:Y:S01]  /*0160*/  S2UR UR8, SR_CgaCtaId ;  /* 0x00000000000879c3 */ /* 0x000e220000008800 */
[----:B------:R-:W-:Y:S01]  /*0170*/  UMOV UR4, 0x400 ;  /* 0x0000040000047882 */ /* 0x000fe20000000000 */
[----:B------:R-:W-:Y:S01]  /*0180*/  UMOV UR5, 0x1 ;  /* 0x0000000100057882 */ /* 0x000fe20000000000 */
[----:B------:R-:W-:Y:S01]  /*0190*/  UMOV UR6, 0x80 ;  /* 0x0000008000067882 */ /* 0x000fe20000000000 */
[----:B------:R-:W-:Y:S01]  /*01a0*/  ELECT P0, URZ, PT ;  /* 0x00000000003f782f */ /* 0x000fe20003800000 */
[----:B------:R-:W-:-:S04]  /*01b0*/  UIADD3 UR6, -UR6, 0x100000, URZ ;  /* 0x0010000006067890 */ /* 0x000fc8000fffe13f */
[----:B------:R-:W-:Y:S02]  /*01c0*/  USHF.L.U32 UR7, UR6, 0xb, URZ ;  /* 0x0000000b06077899 */ /* 0x000fe4000800063f */
[----:B------:R-:W-:Y:S02]  /*01d0*/  USHF.L.U32 UR6, UR6, 0x1, URZ ;  /* 0x0000000106067899 */ /* 0x000fe4000800063f */
[----:B0-----:R-:W-:Y:S02]  /*01e0*/  ULEA UR8, UR8, UR4, 0x18 ;  /* 0x0000000408087291 */ /* 0x001fe4000f8ec03f */
[----:B------:R-:W-:-:S04]  /*01f0*/  UIADD3 UR4, -UR5, 0x100000, URZ ;  /* 0x0010000005047890 */ /* 0x000fc8000fffe13f */
[----:B------:R-:W-:Y:S02]  /*0200*/  USHF.L.U32 UR5, UR4, 0xb, URZ ;  /* 0x0000000b04057899 */ /* 0x000fe4000800063f */
[----:B------:R-:W-:Y:S01]  /*0210*/  USHF.L.U32 UR4, UR4, 0x1, URZ ;  /* 0x0000000104047899 */ /* 0x000fe2000800063f */
[----:B------:R-:W0:Y:S11]  /*0220*/  FENCE.VIEW.ASYNC.S ;  /* 0x00000000000073c6 */ /* 0x000e360000000000 */
[----:B0-----:R0:W1:Y:S01]  /*0230*/  SYNCS.EXCH.64 URZ, [UR8], UR4 ;  /* 0x00000004083f75b2 */ /* 0x0010620008000100 */
[----:B------:R0:W2:Y:S01]  /*0240*/  SYNCS.EXCH.64 URZ, [UR8+0x28], UR6 ;  /* 0x00002806083f75b2 */ /* 0x0000a20008000100 */
[----:B------:R0:W3:Y:S01]  /*0250*/  SYNCS.EXCH.64 URZ, [UR8+0x8], UR4 ;  /* 0x00000804083f75b2 */ /* 0x0000e20008000100 */
[----:B------:R0:W4:Y:S01]  /*0260*/  SYNCS.EXCH.64 URZ, [UR8+0x30], UR6 ;  /* 0x00003006083f75b2 */ /* 0x0001220008000100 */
[----:B------:R0:W0:Y:S01]  /*0270*/  SYNCS.EXCH.64 URZ, [UR8+0x10], UR4 ;  /* 0x00001004083f75b2 */ /* 0x0000220008000100 */
[----:B------:R0:W0:Y:S01]  /*0280*/  SYNCS.EXCH.64 URZ, [UR8+0x38], UR6 ;  /* 0x00003806083f75b2 */ /* 0x0000220008000100 */
[----:B------:R0:W0:Y:S01]  /*0290*/  SYNCS.EXCH.64 URZ, [UR8+0x18], UR4 ;  /* 0x00001804083f75b2 */ /* 0x0000220008000100 */
[----:B------:R0:W0:Y:S01]  /*02a0*/  SYNCS.EXCH.64 URZ, [UR8+0x40], UR6 ;  /* 0x00004006083f75b2 */ /* 0x0000220008000100 */
[----:B------:R0:W0:Y:S01]  /*02b0*/  SYNCS.EXCH.64 URZ, [UR8+0x20], UR4 ;  /* 0x00002004083f75b2 */ /* 0x0000220008000100 */
[----:B------:R0:W0:Y:S01]  /*02c0*/  SYNCS.EXCH.64 URZ, [UR8+0x48], UR6 ;  /* 0x00004806083f75b2 */ /* 0x0000220008000100 */
[----:B------:R-:W-:Y:S01]  /*02d0*/  NOP ;  /* 0x0000000000007918 */ /* 0x000fe20000000000 */
.L_x_2:
[----:B------:R-:W5:Y:S01]  /*02e0*/  SHFL.IDX PT, R6, R0, RZ, 0x1f ;  /* 0x00001fff00067589 */ /* 0x000f6200000e0000 */
[----:B------:R-:W-:Y:S01]  /*02f0*/  ELECT P0, URZ, PT ;  /* 0x00000000003f782f */ /* 0x000fe20003800000 */
[----:B------:R-:W-:Y:S01]  /*0300*/  NOP ;  /* 0x0000000000007918 */ /* 0x000fe20000000000 */
[----:B------:R-:W-:Y:S01]  /*0310*/  ELECT P1, URZ, PT ;  /* 0x00000000003f782f */ /* 0x000fe20003820000 */
[----:B------:R1:W2:Y:S01]  /*0320*/  SHFL.IDX PT, R3, R0, RZ, 0x1f ;  /* 0x00001fff00037589 */ /* 0x0002a200000e0000 */
[----:B0-----:R-:W-:Y:S01]  /*0330*/  UMOV UR4, 0x20 ;  /* 0x0000002000047882 */ /* 0x001fe20000000000 */
[----:B------:R-:W-:Y:S01]  /*0340*/  UMOV UR11, 0x80 ;  /* 0x00000080000b7882 */ /* 0x000fe20000000000 */
[----:B------:R-:W-:Y:S01]  /*0350*/  NOP ;  /* 0x0000000000007918 */ /* 0x000fe20000000000 */
[----:B------:R-:W0:Y:S01]  /*0360*/  SHFL.IDX PT, R4, R4, RZ, 0x1f ;  /* 0x00001fff04047589 */ /* 0x000e2200000e0000 */
[C---:B------:R-:W-:Y:S01]  /*0370*/  VIADD R33, R5.reuse, 0xffffffff ;  /* 0xffffffff05217836 */ /* 0x040fe20000000000 */
[----:B------:R-:W-:Y:S01]  /*0380*/  ULDC.64 UR18, c[0x0][0x208] ;  /* 0x0000820000127ab9 */ /* 0x000fe20000000a00 */
[----:B------:R-:W-:-:S02]  /*0390*/  ISETP.NE.AND P3, PT, R5, RZ, PT ;  /* 0x000000ff0500720c */ /* 0x000fc40003f65270 */
[----:B-1----:R-:W-:Y:S02]  /*03a0*/  SHF.R.S32.HI R0, RZ, 0x1f, R13 ;  /* 0x0000001fff007819 */ /* 0x002fe4000001140d */
[----:B------:R-:W-:Y:S02]  /*03b0*/  ISETP.GE.U32.AND P2, PT, R33, 0x2, PT ;  /* 0x000000022100780c */ /* 0x000fe40003f46070 */
[----:B------:R-:W-:-:S04]  /*03c0*/  LEA.HI R0, R0, R13, RZ, 0x7 ;  /* 0x0000000d00007211 */ /* 0x000fc800078f38ff */
[----:B------:R-:W-:Y:S02]  /*03d0*/  LOP3.LUT R0, R0, 0xffffff80, RZ, 0xc0, !PT ;  /* 0xffffff8000007812 */ /* 0x000fe400078ec0ff */
[----:B-----5:R-:W-:-:S03]  /*03e0*/  ISETP.NE.OR P0, PT, R6, RZ, !P0 ;  /* 0x000000ff0600720c */ /* 0x020fc60004705670 */
[----:B------:R-:W-:Y:S01]  /*03f0*/  IMAD.IADD R11, R13, 0x1, -R0 ;  /* 0x000000010d0b7824 */ /* 0x000fe200078e0a00 */
[----:B--2---:R-:W-:Y:S02]  /*0400*/  ISETP.NE.OR P1, PT, R3, RZ, !P1 ;  /* 0x000000ff0300720c */ /* 0x004fe40004f25670 */
[----:B------:R-:W-:Y:S02]  /*0410*/  SHF.R.S32.HI R3, RZ, 0x1f, R2 ;  /* 0x0000001fff037819 */ /* 0x000fe40000011402 */
[----:B0-----:R-:W-:Y:S02]  /*0420*/  R2UR UR15, R4 ;  /* 0x00000000040f72ca */ /* 0x001fe400000e0000 */
[----:B------:R-:W-:-:S03]  /*0430*/  LEA.HI R3, R3, R2, RZ, 0x2 ;  /* 0x0000000203037211 */ /* 0x000fc600078f10ff */
[----:B------:R-:W-:Y:S01]  /*0440*/  VOTEU.ALL UP0, P0 ;  /* 0x00000000003f7886 */ /* 0x000fe20000000000 */
[----:B------:R-:W-:-:S03]  /*0450*/  LOP3.LUT R3, R3, 0xfffffffc, RZ, 0xc0, !PT ;  /* 0xfffffffc03037812 */ /* 0x000fc600078ec0ff */
[----:B------:R-:W-:Y:S01]  /*0460*/  VOTEU.ALL UP1, P1 ;  /* 0x00000000003f7886 */ /* 0x000fe20000820000 */
[----:B------:R-:W0:Y:S01]  /*0470*/  @!UP0 S2UR UR7, SR_CgaCtaId ;  /* 0x00000000000789c3 */ /* 0x000e220000008800 */
[----:B------:R-:W-:Y:S01]  /*0480*/  @!UP0 UMOV UR6, 0x400 ;  /* 0x0000040000068882 */ /* 0x000fe20000000000 */
[----:B------:R-:W-:-:S04]  /*0490*/  @!UP0 UIADD3 UR4, -UR4, 0x100000, URZ ;  /* 0x0010000004048890 */ /* 0x000fc8000fffe13f */
[----:B------:R-:W-:Y:S02]  /*04a0*/  @!UP0 USHF.L.U32 UR5, UR4, 0xb, URZ ;  /* 0x0000000b04058899 */ /* 0x000fe4000800063f */
[----:B------:R-:W-:Y:S01]  /*04b0*/  @!UP0 USHF.L.U32 UR4, UR4, 0x1, URZ ;  /* 0x0000000104048899 */ /* 0x000fe2000800063f */
[----:B------:R-:W-:Y:S01]  /*04c0*/  IMAD.IADD R20, R2, 0x1, -R3 ;  /* 0x0000000102147824 */ /* 0x000fe200078e0a03 */
[----:B------:R-:W-:Y:S01]  /*04d0*/  @!UP1 UMOV UR9, 0x400 ;  /* 0x0000040000099882 */ /* 0x000fe20000000000 */
[----:B------:R-:W-:Y:S01]  /*04e0*/  VOTEU.ALL UP2, P1 ;  /* 0x00000000003f7886 */ /* 0x000fe20000840000 */
[----:B------:R-:W-:Y:S01]  /*04f0*/  VOTEU.ALL UP3, P1 ;  /* 0x00000000003f7886 */ /* 0x000fe20000860000 */
[----:B------:R-:W-:Y:S01]  /*0500*/  VOTEU.ALL UP4, P1 ;  /* 0x00000000003f7886 */ /* 0x000fe20000880000 */
[----:B------:R-:W1:Y:S01]  /*0510*/  @!UP1 S2UR UR10, SR_CgaCtaId ;  /* 0x00000000000a99c3 */ /* 0x000e620000008800 */
[----:B------:R-:W-:Y:S01]  /*0520*/  VOTEU.ALL UP5, P1 ;  /* 0x00000000003f7886 */ /* 0x000fe200008a0000 */
[----:B0-----:R-:W-:-:S02]  /*0530*/  @!UP0 ULEA UR8, UR7, UR6, 0x18 ;  /* 0x0000000607088291 */ /* 0x001fc4000f8ec03f */
[----:B------:R-:W-:-:S04]  /*0540*/  @!UP1 UIADD3 UR6, -UR11, 0x100000, URZ ;  /* 0x001000000b069890 */ /* 0x000fc8000fffe13f */
[----:B------:R-:W-:Y:S02]  /*0550*/  @!UP1 USHF.L.U32 UR7, UR6, 0xb, URZ ;  /* 0x0000000b06079899 */ /* 0x000fe4000800063f */
[----:B------:R-:W-:Y:S01]  /*0560*/  @!UP1 USHF.L.U32 UR6, UR6, 0x1, URZ ;  /* 0x0000000106069899 */ /* 0x000fe2000800063f */
[----:B------:R-:W-:Y:S01]  /*0570*/  VOTEU.ALL UP0, P0 ;  /* 0x00000000003f7886 */ /* 0x000fe20000000000 */
[----:B-1----:R-:W-:Y:S01]  /*0580*/  @!UP1 ULEA UR9, UR10, UR9, 0x18 ;  /* 0x000000090a099291 */ /* 0x002fe2000f8ec03f */
[----:B------:R-:W-:Y:S02]  /*0590*/  VOTEU.ALL UP1, P0 ;  /* 0x00000000003f7886 */ /* 0x000fe40000020000 */
[----:B------:R-:W-:Y:S01]  /*05a0*/  ULDC.64 UR10, c[0x0][0x598] ;  /* 0x00016600000a7ab9 */ /* 0x000fe20000000a00 */
[----:B------:R-:W-:Y:S01]  /*05b0*/  ISETP.NE.AND P0, PT, R20, 0x3, PT ;  /* 0x000000031400780c */ /* 0x000fe20003f05270 */
[----:B------:R-:W0:Y:S02]  /*05c0*/  FENCE.VIEW.ASYNC.S ;  /* 0x00000000000073c6 */ /* 0x000e240000000000 */
[----:B0-----:R0:W3:Y:S01]  /*05d0*/  @!UP0 SYNCS.EXCH.64 URZ, [UR8+0x80], UR4 ;  /* 0x00008004083f85b2 */ /* 0x0010e20008000100 */
[----:B------:R-:W-:-:S02]  /*05e0*/  ISETP.NE.U32.AND P1, PT, RZ, UR10, PT ;  /* 0x0000000aff007c0c */ /* 0x000fc4000bf25070 */
[----:B------:R-:W-:Y:S02]  /*05f0*/  ISETP.EQ.OR P0, PT, R20, RZ, !P0 ;  /* 0x000000ff1400720c */ /* 0x000fe40004702670 */
[----:B------:R-:W-:Y:S02]  /*0600*/  ISETP.NE.AND.EX P1, PT, RZ, UR11, PT, P1 ;  /* 0x0000000bff007c0c */ /* 0x000fe4000bf25310 */
[----:B------:R-:W-:-:S04]  /*0610*/  ISETP.EQ.AND P0, PT, R5, RZ, P0 ;  /* 0x000000ff0500720c */ /* 0x000fc80000702270 */
[----:B------:R-:W-:-:S04]  /*0620*/  SEL R7, RZ, 0x1, !P0 ;  /* 0x00000001ff077807 */ /* 0x000fc80004000000 */
[----:B------:R-:W-:Y:S01]  /*0630*/  SEL R7, R7, 0x2, P2 ;  /* 0x0000000207077807 */ /* 0x000fe20001000000 */
[----:B------:R0:W3:Y:S01]  /*0640*/  @!UP1 SYNCS.EXCH.64 URZ, [UR8+0x88], UR4 ;  /* 0x00008804083f95b2 */ /* 0x0000e20008000100 */
[----:B------:R-:W-:Y:S01]  /*0650*/  NOP ;  /* 0x0000000000007918 */ /* 0x000fe20000000000 */
[----:B------:R0:W3:Y:S01]  /*0660*/  @!UP2 SYNCS.EXCH.64 URZ, [UR9+0x60], UR6 ;  /* 0x00006006093fa5b2 */ /* 0x0000e20008000100 */
[----:B------:R0:W3:Y:S01]  /*0670*/  @!UP3 SYNCS.EXCH.64 URZ, [UR9+0x68], UR6 ;  /* 0x00006806093fb5b2 */ /* 0x0000e20008000100 */
[----:B------:R0:W3:Y:S01]  /*0680*/  @!UP4 SYNCS.EXCH.64 URZ, [UR9+0x70], UR6 ;  /* 0x00007006093fc5b2 */ /* 0x0000e20008000100 */
[----:B------:R0:W3:Y:S01]  /*0690*/  @!UP5 SYNCS.EXCH.64 URZ, [UR9+0x78], UR6 ;  /* 0x00007806093fd5b2 */ /* 0x0000e20008000100 */
[----:B------:R-:W-:Y:S01]  /*06a0*/  NOP ;  /* 0x0000000000007918 */ /* 0x000fe20000000000 */
[----:B---34-:R-:W-:Y:S06]  /*06b0*/  BAR.SYNC.DEFER_BLOCKING 0x0 ;  /* 0x0000000000007b1d */ /* 0x018fec0000010000 */
[----:B0-----:R-:W-:Y:S05]  /*06c0*/  @!P1 BRA `(.L_x_3) ;  /* 0x00000000001c9947 */ /* 0x001fea0003800000 */
[----:B------:R-:W0:Y:S02]  /*06d0*/  LDC.64 R2, c[0x0][0x598] ;  /* 0x00016600ff027b82 */ /* 0x000e240000000a00 */
[----:B0-----:R-:W2:Y:S02]  /*06e0*/  LDG.E.64 R2, desc[UR18][R2.64] ;  /* 0x0000001202027981 */ /* 0x001ea4000c1e1b00 */
[----:B--2---:R-:W-:-:S04]  /*06f0*/  ISETP.NE.U32.AND P0, PT, R2, RZ, PT ;  /* 0x000000ff0200720c */ /* 0x004fc80003f05070 */
[----:B------:R-:W-:-:S13]  /*0700*/  ISETP.NE.AND.EX P0, PT, R3, RZ, PT, P0 ;  /* 0x000000ff0300720c */ /* 0x000fda0003f05300 */
[----:B------:R-:W-:Y:S05]  /*0710*/  @!P0 BRA `(.L_x_3) ;  /* 0x0000000000088947 */ /* 0x000fea0003800000 */
[----:B------:R2:W5:Y:S01]  /*0720*/  LD.E R10, desc[UR18][R2.64] ;  /* 0x00000012020a7980 */ /* 0x000562000c101900 */
[----:B------:R-:W-:Y:S05]  /*0730*/  BRA `(.L_x_4) ;  /* 0x0000000000207947 */ /* 0x000fea0003800000 */
.L_x_3:
[----:B------:R-:W-:Y:S02]  /*0740*/  ULDC.64 UR4, c[0x0][0x588] ;  /* 0x0001620000047ab9 */ /* 0x000fe40000000a00 */
[----:B------:R-:W-:-:S04]  /*0750*/  ISETP.NE.U32.AND P0, PT, RZ, UR4, PT ;  /* 0x00000004ff007c0c */ /* 0x000fc8000bf05070 */
[----:B------:R-:W-:-:S13]  /*0760*/  ISETP.NE.AND.EX P0, PT, RZ, UR5, PT, P0 ;  /* 0x00000005ff007c0c */ /* 0x000fda000bf05300 */
[----:B------:R-:W-:Y:S05]  /*0770*/  @!P0 BRA `(.L_x_5) ;  /* 0x00000000000c8947 */ /* 0x000fea0003800000 */
[----:B------:R-:W0:Y:S02]  /*0780*/  LDC.64 R2, c[0x0][0x588] ;  /* 0x00016200ff027b82 */ /* 0x000e240000000a00 */
[----:B0-----:R1:W5:Y:S01]  /*0790*/  LDG.E R10, desc[UR18][R2.64] ;  /* 0x00000012020a7981 */ /* 0x001362000c1e1900 */
[----:B------:R-:W-:Y:S05]  /*07a0*/  BRA `(.L_x_4) ;  /* 0x0000000000047947 */ /* 0x000fea0003800000 */
.L_x_5:
[----:B------:R-:W0:Y:S02]  /*07b0*/  LDC R10, c[0x0][0x580] ;  /* 0x00016000ff0a7b82 */ /* 0x000e240000000800 */
.L_x_4:
[----:B------:R-:W-:Y:S02]  /*07c0*/  ULDC.64 UR4, c[0x0][0x5a0] ;  /* 0x0001680000047ab9 */ /* 0x000fe40000000a00 */
[----:B------:R-:W-:-:S04]  /*07d0*/  ISETP.NE.U32.AND P0, PT, RZ, UR4, PT ;  /* 0x00000004ff007c0c */ /* 0x000fc8000bf05070 */
[----:B------:R-:W-:-:S13]  /*07e0*/  ISETP.NE.AND.EX P0, PT, RZ, UR5, PT, P0 ;  /* 0x00000005ff007c0c */ /* 0x000fda000bf05300 */
[----:B------:R-:W-:Y:S05]  /*07f0*/  @!P0 BRA `(.L_x_6) ;  /* 0x00000000001c8947 */ /* 0x000fea0003800000 */
[----:B-12---:R-:W1:Y:S02]  /*0800*/  LDC.64 R2, c[0x0][0x5a0] ;  /* 0x00016800ff027b82 */ /* 0x006e640000000a00 */
[----:B-1----:R-:W2:Y:S02]  /*0810*/  LDG.E.64 R2, desc[UR18][R2.64] ;  /* 0x0000001202027981 */ /* 0x002ea4000c1e1b00 */
[----:B--2---:R-:W-:-:S04]  /*0820*/  ISETP.NE.U32.AND P0, PT, R2, RZ, PT ;  /* 0x000000ff0200720c */ /* 0x004fc80003f05070 */
[----:B------:R-:W-:-:S13]  /*0830*/  ISETP.NE.AND.EX P0, PT, R3, RZ, PT, P0 ;  /* 0x000000ff0300720c */ /* 0x000fda0003f05300 */
[----:B------:R-:W-:Y:S05]  /*0840*/  @!P0 BRA `(.L_x_6) ;  /* 0x0000000000088947 */ /* 0x000fea0003800000 */
[----:B------:R1:W5:Y:S01]  /*0850*/  LD.E R12, desc[UR18][R2.64] ;  /* 0x00000012020c7980 */ /* 0x000362000c101900 */
[----:B------:R-:W-:Y:S05]  /*0860*/  BRA `(.L_x_7) ;  /* 0x0000000000207947 */ /* 0x000fea0003800000 */
.L_x_6:
[----:B------:R-:W-:Y:S02]  /*0870*/  ULDC.64 UR4, c[0x0][0x590] ;  /* 0x0001640000047ab9 */ /* 0x000fe40000000a00 */
[----:B------:R-:W-:-:S04]  /*0880*/  ISETP.NE.U32.AND P0, PT, RZ, UR4, PT ;  /* 0x00000004ff007c0c */ /* 0x000fc8000bf05070 */
[----:B------:R-:W-:-:S13]  /*0890*/  ISETP.NE.AND.EX P0, PT, RZ, UR5, PT, P0 ;  /* 0x00000005ff007c0c */ /* 0x000fda000bf05300 */
[----:B------:R-:W-:Y:S05]  /*08a0*/  @!P0 BRA `(.L_x_8) ;  /* 0x00000000000c8947 */ /* 0x000fea0003800000 */
[----:B-12---:R-:W1:Y:S02]  /*08b0*/  LDC.64 R2, c[0x0][0x590] ;  /* 0x00016400ff027b82 */ /* 0x006e640000000a00 */
[----:B-1----:R4:W5:Y:S01]  /*08c0*/  LDG.E R12, desc[UR18][R2.64] ;  /* 0x00000012020c7981 */ /* 0x002962000c1e1900 */
[----:B------:R-:W-:Y:S05]  /*08d0*/  BRA `(.L_x_7) ;  /* 0x0000000000047947 */ /* 0x000fea0003800000 */
.L_x_8:
[----:B------:R-:W3:Y:S02]  /*08e0*/  LDC R12, c[0x0][0x584] ;  /* 0x00016100ff0c7b82 */ /* 0x000ee40000000800 */
.L_x_7:
[----:B------:R-:W0:Y:S01]  /*08f0*/  LDC R0, c[0x0][0x65c] ;  /* 0x00019700ff007b82 */ /* 0x000e220000000800 */
[----:B------:R-:W1:Y:S01]  /*0900*/  S2R R21, SR_CTAID.Y ;  /* 0x0000000000157919 */ /* 0x000e620000002600 */
[----:B------:R-:W-:Y:S01]  /*0910*/  ULDC UR8, c[0x0][0x28c] ;  /* 0x0000a30000087ab9 */ /* 0x000fe20000000800 */
[----:B------:R-:W-:Y:S01]  /*0920*/  ISETP.NE.AND P0, PT, R5, 0x2, PT ;  /* 0x000000020500780c */ /* 0x000fe20003f05270 */
[----:B------:R-:W-:Y:S01]  /*0930*/  UIADD3 UR8, UR8, 0x3f, URZ ;  /* 0x0000003f08087890 */ /* 0x000fe2000fffe03f */
[----:B------:R-:W3:Y:S01]  /*0940*/  S2R R14, SR_CTAID.X ;  /* 0x00000000000e7919 */ /* 0x000ee20000002500 */
[----:B------:R-:W-:Y:S01]  /*0950*/  UMOV UR5, URZ ;  /* 0x0000003f00057c82 */ /* 0x000fe20008000000 */
[----:B------:R-:W-:Y:S01]  /*0960*/  UMOV UR4, URZ ;  /* 0x0000003f00047c82 */ /* 0x000fe20008000000 */
[----:B------:R-:W-:-:S04]  /*0970*/  USHF.R.S32.HI UR9, URZ, 0x1f, UR8 ;  /* 0x0000001f3f097899 */ /* 0x000fc80008011408 */
[----:B------:R-:W-:-:S04]  /*0980*/  ULEA.HI UR9, UR9, UR8, URZ, 0x6 ;  /* 0x0000000809097291 */ /* 0x000fc8000f8f303f */
[----:B------:R-:W-:Y:S01]  /*0990*/  USHF.R.S32.HI UR13, URZ, 0x6, UR9 ;  /* 0x000000063f0d7899 */ /* 0x000fe20008011409 */
[----:B0-----:R-:W-:-:S13]  /*09a0*/  ISETP.NE.AND P2, PT, R0, 0x1, PT ;  /* 0x000000010000780c */ /* 0x001fda0003f45270 */
[----:B------:R-:W3:Y:S01]  /*09b0*/  @P2 LDC R15, c[0x0][0x10] ;  /* 0x00000400ff0f2b82 */ /* 0x000ee20000000800 */
[----:B-12-4-:R-:W-:Y:S02]  /*09c0*/  @P2 IMAD.MOV.U32 R2, RZ, RZ, R21 ;  /* 0x000000ffff022224 */ /* 0x016fe400078e0015 */
[----:B------:R-:W-:Y:S02]  /*09d0*/  @P2 IMAD.MOV.U32 R3, RZ, RZ, RZ ;  /* 0x000000ffff032224 */ /* 0x000fe400078e00ff */
[----:B------:R-:W-:-:S03]  /*09e0*/  @P2 IMAD.MOV.U32 R5, RZ, RZ, RZ ;  /* 0x000000ffff052224 */ /* 0x000fc600078e00ff */
[----:B------:R-:W0:Y:S01]  /*09f0*/  @!P2 LDC R9, c[0x0][0xc] ;  /* 0x00000300ff09ab82 */ /* 0x000e220000000800 */
[----:B------:R-:W-:Y:S01]  /*0a00*/  ULDC UR6, c[0x0][0xc] ;  /* 0x0000030000067ab9 */ /* 0x000fe20000000800 */
[----:B------:R-:W-:Y:S02]  /*0a10*/  ULDC UR7, c[0x0][0x10] ;  /* 0x0000040000077ab9 */ /* 0x000fe40000000800 */
[----:B------:R-:W-:-:S04]  /*0a20*/  UIMAD.WIDE.U32 UR6, UR6, UR7, URZ ;  /* 0x00000007060672a5 */ /* 0x000fc8000f8e003f */
[----:B------:R-:W1:Y:S01]  /*0a30*/  LDC R8, c[0x0][0x14] ;  /* 0x00000500ff087b82 */ /* 0x000e620000000800 */
[----:B---3--:R-:W-:-:S04]  /*0a40*/  @P2 IMAD.WIDE.U32 R2, R14, R15, R2 ;  /* 0x0000000f0e022225 */ /* 0x008fc800078e0002 */
[----:B------:R-:W-:Y:S02]  /*0a50*/  IMAD.MOV.U32 R15, RZ, RZ, RZ ;  /* 0x000000ffff0f7224 */ /* 0x000fe400078e00ff */
[----:B------:R-:W-:Y:S02]  /*0a60*/  @P2 IMAD.IADD R3, R3, 0x1, R5 ;  /* 0x0000000103032824 */ /* 0x000fe400078e0205 */
[----:B0-----:R-:W-:-:S04]  /*0a70*/  @!P2 IMAD.WIDE.U32 R4, R9, R21, R14 ;  /* 0x000000150904a225 */ /* 0x001fc800078e000e */
[----:B------:R-:W-:Y:S02]  /*0a80*/  @!P2 IMAD.MOV.U32 R2, RZ, RZ, R4 ;  /* 0x000000ffff02a224 */ /* 0x000fe400078e0004 */
[----:B------:R-:W-:Y:S02]  /*0a90*/  @!P2 IMAD.MOV.U32 R3, RZ, RZ, R5 ;  /* 0x000000ffff03a224 */ /* 0x000fe400078e0005 */
[C---:B-1----:R-:W-:Y:S02]  /*0aa0*/  IMAD R17, R8.reuse, UR7, RZ ;  /* 0x0000000708117c24 */ /* 0x042fe4000f8e02ff */
[----:B------:R-:W-:Y:S01]  /*0ab0*/  IMAD.WIDE.U32 R8, R8, UR6, RZ ;  /* 0x0000000608087c25 */ /* 0x000fe2000f8e00ff */
[----:B------:R-:W-:-:S03]  /*0ac0*/  ULDC.64 UR6, c[0x0][0x650] ;  /* 0x0001940000067ab9 */ /* 0x000fc60000000a00 */
[----:B------:R-:W-:Y:S01]  /*0ad0*/  IMAD.IADD R0, R9, 0x1, R17 ;  /* 0x0000000109007824 */ /* 0x000fe200078e0211 */
[----:B------:R-:W-:Y:S06]  /*0ae0*/  @P0 BRA `(.L_x_9) ;  /* 0x0000000000200947 */ /* 0x000fec0003800000 */
[----:B------:R-:W-:Y:S01]  /*0af0*/  UISETP.GE.U32.AND UP0, UPT, UR13, 0x5, UPT ;  /* 0x000000050d00788c */ /* 0x000fe2000bf06070 */
[----:B------:R-:W-:Y:S01]  /*0b00*/  IADD3 R2, P0, R2, R8, RZ ;  /* 0x0000000802027210 */ /* 0x000fe20007f1e0ff */
[----:B------:R-:W-:-:S04]  /*0b10*/  UIMAD.WIDE.U32 UR4, UR13, -0x33333333, URZ ;  /* 0xcccccccd0d0478a5 */ /* 0x000fc8000f8e003f */
[----:B------:R-:W-:Y:S01]  /*0b20*/  USHF.R.U32.HI UR5, URZ, 0x2, UR5 ;  /* 0x000000023f057899 */ /* 0x000fe20008011605 */
[----:B------:R-:W-:Y:S02]  /*0b30*/  IMAD.X R3, R0, 0x1, R3, P0 ;  /* 0x0000000100037824 */ /* 0x000fe400000e0603 */
[----:B------:R-:W-:Y:S02]  /*0b40*/  UMOV UR4, URZ ;  /* 0x0000003f00047c82 */ /* 0x000fe40008000000 */
[----:B------:R-:W-:Y:S02]  /*0b50*/  @UP0 ULOP3.LUT UR4, UR5, 0x1, URZ, 0xc0, !UPT ;  /* 0x0000000105040892 */ /* 0x000fe4000f8ec03f */
[----:B------:R-:W-:-:S12]  /*0b60*/  UIMAD UR5, UR5, -0x5, UR13 ;  /* 0xfffffffb050578a4 */ /* 0x000fd8000f8e020d */
.L_x_9:
[----:B------:R-:W-:Y:S01]  /*0b70*/  ISETP.GE.U32.AND P0, PT, R2, UR6, PT ;  /* 0x0000000602007c0c */ /* 0x000fe2000bf06070 */
[----:B------:R-:W-:Y:S01]  /*0b80*/  IMAD.MOV.U32 R6, RZ, RZ, -0x1 ;  /* 0xffffffffff067424 */ /* 0x000fe200078e00ff */
[----:B------:R-:W-:Y:S01]  /*0b90*/  PRMT R16, RZ, 0x7610, R16 ;  /* 0x00007610ff107816 */ /* 0x000fe20000000010 */
[----:B------:R-:W-:Y:S01]  /*0ba0*/  IMAD.MOV.U32 R5, RZ, RZ, -0x1 ;  /* 0xffffffffff057424 */ /* 0x000fe200078e00ff */
[----:B------:R-:W-:Y:S01]  /*0bb0*/  ISETP.GE.U32.AND.EX P0, PT, R3, UR7, PT, P0 ;  /* 0x0000000703007c0c */ /* 0x000fe2000bf06100 */
[----:B------:R-:W-:-:S12]  /*0bc0*/  IMAD.MOV.U32 R4, RZ, RZ, -0x1 ;  /* 0xffffffffff047424 */ /* 0x000fd800078e00ff */
[----:B------:R-:W-:Y:S05]  /*0bd0*/  @P0 BRA `(.L_x_10) ;  /* 0x00000004005c0947 */ /* 0x000fea0003800000 */
[----:B------:R-:W0:Y:S01]  /*0be0*/  LDC.64 R24, c[0x0][0x628] ;  /* 0x00018a00ff187b82 */ /* 0x000e220000000a00 */
[----:B------:R-:W-:Y:S02]  /*0bf0*/  IMAD.MOV.U32 R4, RZ, RZ, R2 ;  /* 0x000000ffff047224 */ /* 0x000fe400078e0002 */
[----:B------:R-:W-:-:S05]  /*0c00*/  IMAD.MOV.U32 R5, RZ, RZ, R3 ;  /* 0x000000ffff057224 */ /* 0x000fca00078e0003 */
[----:B------:R-:W1:Y:S08]  /*0c10*/  LDC R6, c[0x0][0x630] ;  /* 0x00018c00ff067b82 */ /* 0x000e700000000800 */
[----:B------:R-:W2:Y:S01]  /*0c20*/  LDC.64 R26, c[0x0][0x620] ;  /* 0x00018800ff1a7b82 */ /* 0x000ea20000000a00 */
[----:B0-----:R-:W-:-:S04]  /*0c30*/  ISETP.NE.U32.AND P0, PT, R24, RZ, PT ;  /* 0x000000ff1800720c */ /* 0x001fc80003f05070 */
[----:B------:R-:W-:-:S13]  /*0c40*/  ISETP.NE.AND.EX P0, PT, R25, RZ, PT, P0 ;  /* 0x000000ff1900720c */ /* 0x000fda0003f05300 */
[----:B-12---:R-:W-:Y:S05]  /*0c50*/  @!P0 BRA `(.L_x_11) ;  /* 0x0000000000288947 */ /* 0x006fea0003800000 */
[----:B------:R-:W0:Y:S02]  /*0c60*/  LDC R19, c[0x0][0x634] ;  /* 0x00018d00ff137b82 */ /* 0x000e240000000800 */
[----:B0-----:R-:W-:-:S05]  /*0c70*/  IADD3 R19, P0, R2, R19, RZ ;  /* 0x0000001302137210 */ /* 0x001fca0007f1e0ff */
[----:B------:R-:W-:-:S04]  /*0c80*/  IMAD.X R23, RZ, RZ, R3, P0 ;  /* 0x000000ffff177224 */ /* 0x000fc800000e0603 */
[----:B------:R-:W-:-:S04]  /*0c90*/  IMAD.WIDE.U32 R4, R23, R24, RZ ;  /* 0x0000001817047225 */ /* 0x000fc800078e00ff */
[----:B------:R-:W-:-:S04]  /*0ca0*/  IMAD.WIDE.U32 R16, P0, R19, R25, R4 ;  /* 0x0000001913107225 */ /* 0x000fc80007800004 */
[----:B------:R-:W-:-:S04]  /*0cb0*/  IMAD.WIDE.U32 R4, R19, R24, RZ ;  /* 0x0000001813047225 */ /* 0x000fc800078e00ff */
[----:B------:R-:W-:Y:S01]  /*0cc0*/  IMAD.X R19, RZ, RZ, RZ, P0 ;  /* 0x000000ffff137224 */ /* 0x000fe200000e06ff */
[----:B------:R-:W-:Y:S01]  /*0cd0*/  IADD3 RZ, P0, R5, R16, RZ ;  /* 0x0000001005ff7210 */ /* 0x000fe20007f1e0ff */
[----:B------:R-:W-:-:S04]  /*0ce0*/  IMAD.MOV.U32 R18, RZ, RZ, R17 ;  /* 0x000000ffff127224 */ /* 0x000fc800078e0011 */
[----:B------:R-:W-:-:S08]  /*0cf0*/  IMAD.WIDE.U32.X R4, R23, R25, R18, P0 ;  /* 0x0000001917047225 */ /* 0x000fd000000e0412 */
.L_x_11:
[--C-:B------:R-:W-:Y:S01]  /*0d00*/  SHF.R.U64 R32, R4, R6, R5.reuse ;  /* 0x0000000604207219 */ /* 0x100fe20000001205 */
[----:B------:R-:W0:Y:S01]  /*0d10*/  LDC.64 R28, c[0x0][0x640] ;  /* 0x00019000ff1c7b82 */ /* 0x000e220000000a00 */
[----:B------:R-:W-:Y:S01]  /*0d20*/  I2FP.F32.U32 R4, R14 ;  /* 0x0000000e00047245 */ /* 0x000fe20000201000 */
[----:B------:R-:W-:Y:S01]  /*0d30*/  ULDC UR6, c[0x0][0x150] ;  /* 0x0000540000067ab9 */ /* 0x000fe20000000800 */
[----:B------:R-:W-:Y:S02]  /*0d40*/  SHF.R.U32.HI R5, RZ, R6, R5 ;  /* 0x00000006ff057219 */ /* 0x000fe40000011605 */
[----:B------:R-:W-:Y:S01]  /*0d50*/  IADD3 R17, P0, RZ, -R32, RZ ;  /* 0x80000020ff117210 */ /* 0x000fe20007f1e0ff */
[----:B------:R-:W-:Y:S01]  /*0d60*/  FMUL R6, R4, UR6 ;  /* 0x0000000604067c20 */ /* 0x000fe20008400000 */
[----:B------:R-:W-:Y:S01]  /*0d70*/  ULDC UR6, c[0x0][0x154] ;  /* 0x0000550000067ab9 */ /* 0x000fe20000000800 */
[----:B------:R-:W1:Y:S02]  /*0d80*/  LDC R18, c[0x0][0x618] ;  /* 0x00018600ff127b82 */ /* 0x000e640000000800 */
[----:B------:R-:W-:-:S02]  /*0d90*/  IMAD.X R19, RZ, RZ, ~R5, P0 ;  /* 0x000000ffff137224 */ /* 0x000fc400000e0e05 */
[----:B------:R-:W2:Y:S01]  /*0da0*/  F2I.U32.TRUNC.NTZ R6, R6 ;  /* 0x0000000600067305 */ /* 0x000ea2000020f000 */
[----:B------:R-:W-:-:S03]  /*0db0*/  IMAD.WIDE.U32 R4, R17, R26, R2 ;  /* 0x0000001a11047225 */ /* 0x000fc600078e0002 */
[----:B------:R-:W3:Y:S01]  /*0dc0*/  LDC R15, c[0x0][0x144] ;  /* 0x00005100ff0f7b82 */ /* 0x000ee20000000800 */
[----:B------:R-:W-:-:S04]  /*0dd0*/  IMAD R16, R19, R26, RZ ;  /* 0x0000001a13107224 */ /* 0x000fc800078e02ff */
[----:B------:R-:W-:-:S03]  /*0de0*/  IMAD R17, R17, R27, R16 ;  /* 0x0000001b11117224 */ /* 0x000fc600078e0210 */
[----:B------:R-:W4:Y:S01]  /*0df0*/  LDC R22, c[0x0][0x608] ;  /* 0x00018200ff167b82 */ /* 0x000f220000000800 */
[----:B------:R-:W-:Y:S01]  /*0e00*/  IMAD.IADD R17, R5, 0x1, R17 ;  /* 0x0000000105117824 */ /* 0x000fe200078e0211 */
[----:B0-----:R-:W-:Y:S01]  /*0e10*/  ISETP.NE.U32.AND P0, PT, R28, RZ, PT ;  /* 0x000000ff1c00720c */ /* 0x001fe20003f05070 */
[----:B--2---:R-:W-:-:S03]  /*0e20*/  IMAD.MOV R5, RZ, RZ, -R6 ;  /* 0x000000ffff057224 */ /* 0x004fc600078e0a06 */
[----:B------:R-:W-:Y:S02]  /*0e30*/  ISETP.NE.AND.EX P0, PT, R29, RZ, PT, P0 ;  /* 0x000000ff1d00720c */ /* 0x000fe40003f05300 */
[----:B------:R-:W0:Y:S01]  /*0e40*/  LDC R19, c[0x0][0x658] ;  /* 0x00019600ff137b82 */ /* 0x000e220000000800 */
[-CC-:B-1----:R-:W-:Y:S02]  /*0e50*/  SHF.R.U64 R26, R4, R18.reuse, R17.reuse ;  /* 0x00000012041a7219 */ /* 0x182fe40000001211 */
[----:B------:R-:W-:Y:S02]  /*0e60*/  I2FP.F32.U32 R4, R21 ;  /* 0x0000001500047245 */ /* 0x000fe40000201000 */
[----:B------:R-:W-:Y:S01]  /*0e70*/  SHF.R.U32.HI R17, RZ, R18, R17 ;  /* 0x00000012ff117219 */ /* 0x000fe20000011611 */
[----:B------:R-:W-:Y:S02]  /*0e80*/  IMAD.MOV.U32 R18, RZ, RZ, 0x1 ;  /* 0x00000001ff127424 */ /* 0x000fe400078e00ff */
[----:B------:R-:W1:Y:S01]  /*0e90*/  LDC R24, c[0x0][0x148] ;  /* 0x00005200ff187b82 */ /* 0x000e620000000800 */
[----:B---3--:R-:W-:-:S02]  /*0ea0*/  IMAD R6, R15, R5, R14 ;  /* 0x000000050f067224 */ /* 0x008fc400078e020e */
[----:B------:R-:W-:Y:S01]  /*0eb0*/  FMUL R5, R4, UR6 ;  /* 0x0000000604057c20 */ /* 0x000fe20008400000 */
[----:B------:R-:W-:-:S04]  /*0ec0*/  IMAD.MOV.U32 R4, RZ, RZ, -0x1 ;  /* 0xffffffffff047424 */ /* 0x000fc800078e00ff */
[----:B------:R-:W2:Y:S01]  /*0ed0*/  LDC R25, c[0x0][0x600] ;  /* 0x00018000ff197b82 */ /* 0x000ea20000000800 */
[-CC-:B----4-:R-:W-:Y:S02]  /*0ee0*/  SHF.R.U64 R34, R26, R22.reuse, R17.reuse ;  /* 0x000000161a227219 */ /* 0x190fe40000001211 */
[----:B------:R-:W-:Y:S02]  /*0ef0*/  SHF.R.U32.HI R14, RZ, R22, R17 ;  /* 0x00000016ff0e7219 */ /* 0x000fe40000011611 */
[----:B------:R3:W4:Y:S03]  /*0f00*/  F2I.U32.TRUNC.NTZ R22, R5 ;  /* 0x0000000500167305 */ /* 0x000726000020f000 */
[----:B------:R-:W1:Y:S01]  /*0f10*/  LDC R27, c[0x0][0x648] ;  /* 0x00019200ff1b7b82 */ /* 0x000e620000000800 */
[-C--:B0-----:R-:W-:Y:S02]  /*0f20*/  SHF.R.U64 R36, R34, R19.reuse, R14 ;  /* 0x0000001322247219 */ /* 0x081fe4000000120e */
[----:B------:R-:W-:-:S02]  /*0f30*/  SHF.L.U32 R4, R4, R19, RZ ;  /* 0x0000001304047219 */ /* 0x000fc400000006ff */
[-C--:B------:R-:W-:Y:S02]  /*0f40*/  SHF.R.U32.HI R14, RZ, R19.reuse, R14 ;  /* 0x00000013ff0e7219 */ /* 0x080fe4000001160e */
[----:B------:R-:W-:Y:S01]  /*0f50*/  SHF.L.U32 R18, R18, R19, RZ ;  /* 0x0000001312127219 */ /* 0x000fe200000006ff */
[----:B------:R-:W0:Y:S01]  /*0f60*/  LDC R31, c[0x0][0x638] ;  /* 0x00018e00ff1f7b82 */ /* 0x000e220000000800 */
[----:B------:R-:W-:Y:S01]  /*0f70*/  LOP3.LUT R19, RZ, R4, RZ, 0x33, !PT ;  /* 0x00000004ff137212 */ /* 0x000fe200078e33ff */
[----:B------:R-:W-:Y:S02]  /*0f80*/  IMAD.MOV.U32 R4, RZ, RZ, R36 ;  /* 0x000000ffff047224 */ /* 0x000fe400078e0024 */
[----:B---3--:R-:W-:-:S04]  /*0f90*/  IMAD.MOV.U32 R5, RZ, RZ, R14 ;  /* 0x000000ffff057224 */ /* 0x008fc800078e000e */
[----:B------:R-:W3:Y:S01]  /*0fa0*/  LDC R30, c[0x0][0x610] ;  /* 0x00018400ff1e7b82 */ /* 0x000ee20000000800 */
[----:B----4-:R-:W-:Y:S05]  /*0fb0*/  @!P0 BRA `(.L_x_12) ;  /* 0x0000000000288947 */ /* 0x010fea0003800000 */
[----:B------:R-:W4:Y:S02]  /*0fc0*/  LDC R17, c[0x0][0x64c] ;  /* 0x00019300ff117b82 */ /* 0x000f240000000800 */
[----:B----4-:R-:W-:-:S05]  /*0fd0*/  IADD3 R17, P0, R36, R17, RZ ;  /* 0x0000001124117210 */ /* 0x010fca0007f1e0ff */
        /* <DEDUP_REMOVED lines=8> */
.L_x_12:
[----:B-1----:R-:W-:Y:S01]  /*1060*/  SHF.R.U64 R4, R4, R27, R5 ;  /* 0x0000001b04047219 */ /* 0x002fe20000001205 */
[----:B--2---:R-:W-:Y:S01]  /*1070*/  VIADD R5, R25, 0xffffffff ;  /* 0xffffffff19057836 */ /* 0x004fe20000000000 */
[----:B------:R-:W-:Y:S01]  /*1080*/  LOP3.LUT R19, R34, R19, RZ, 0xc0, !PT ;  /* 0x0000001322137212 */ /* 0x000fe200078ec0ff */
[----:B------:R-:W-:Y:S02]  /*1090*/  IMAD.MOV R22, RZ, RZ, -R22 ;  /* 0x000000ffff167224 */ /* 0x000fe400078e0a16 */
[----:B------:R-:W-:Y:S01]  /*10a0*/  IMAD.MOV R14, RZ, RZ, -R4 ;  /* 0x000000ffff0e7224 */ /* 0x000fe200078e0a04 */
[----:B------:R-:W-:Y:S01]  /*10b0*/  LOP3.LUT R5, R26, R5, RZ, 0xc0, !PT ;  /* 0x000000051a057212 */ /* 0x000fe200078ec0ff */
[----:B------:R-:W-:Y:S02]  /*10c0*/  IMAD R19, R18, R4, R19 ;  /* 0x0000000412137224 */ /* 0x000fe400078e0213 */
[----:B------:R-:W-:Y:S02]  /*10d0*/  @P2 IMAD R6, R24, R22, R21 ;  /* 0x0000001618062224 */ /* 0x000fe400078e0215 */
[----:B0-----:R-:W-:-:S02]  /*10e0*/  IMAD R4, R14, R31, R36 ;  /* 0x0000001f0e047224 */ /* 0x001fc400078e0224 */
[----:B---3--:R-:W-:Y:S02]  /*10f0*/  IMAD R6, R19, R30, R6 ;  /* 0x0000001e13067224 */ /* 0x008fe400078e0206 */
[----:B------:R-:W-:Y:S02]  /*1100*/  IMAD R15, R4, R25, R5 ;  /* 0x00000019040f7224 */ /* 0x000fe400078e0205 */
[----:B------:R-:W-:Y:S02]  /*1110*/  IMAD.MOV.U32 R16, RZ, RZ, 0x1 ;  /* 0x00000001ff107424 */ /* 0x000fe400078e00ff */
[----:B------:R-:W-:Y:S01]  /*1120*/  IMAD.MOV.U32 R4, RZ, RZ, R32 ;  /* 0x000000ffff047224 */ /* 0x000fe200078e0020 */
[----:B------:R-:W-:Y:S02]  /*1130*/  SEL R5, R15, R6, !P2 ;  /* 0x000000060f057207 */ /* 0x000fe40005000000 */
[----:B------:R-:W-:-:S07]  /*1140*/  SEL R6, R6, R15, !P2 ;  /* 0x0000000f06067207 */ /* 0x000fce0005000000 */
.L_x_10:
[----:B------:R-:W-:Y:S05]  /*1150*/  @!P3 BRA `(.L_x_13) ;  /* 0x0000006c0058b947 */ /* 0x000fea0003800000 */
[----:B------:R-:W-:-:S13]  /*1160*/  ISETP.GT.U32.AND P0, PT, R33, 0x1, PT ;  /* 0x000000012100780c */ /* 0x000fda0003f04070 */
[----:B------:R-:W-:Y:S05]  /*1170*/  @P0 EXIT ;  /* 0x000000000000094d */ /* 0x000fea0003800000 */
.L_x_14:
[----:B------:R-:W-:-:S08]  /*1180*/  NOP ;  /* 0x0000000000007918 */ /* 0x000fd00000000000 */
[----:B------:R-:W0:Y:S02]  /*1190*/  USETMAXREG.TRY_ALLOC.CTAPOOL UP0, 0xe8 ;  /* 0x000000e8000079c8 */ /* 0x000e240008000600 */
[----:B0-----:R-:W-:-:S13]  /*11a0*/  PLOP3.LUT P0, PT, PT, PT, UP0, 0x80, 0x0 ;  /* 0x000000000000781c */ /* 0x001fda0003f0f008 */
[----:B------:R-:W-:Y:S05]  /*11b0*/  @!P0 BRA `(.L_x_14) ;  /* 0xfffffffc00f08947 */ /* 0x000fea000383ffff */
[----:B------:R-:W-:-:S13]  /*11c0*/  LOP3.LUT P0, RZ, R16, 0xff, RZ, 0xc0, !PT ;  /* 0x000000ff10ff7812 */ /* 0x000fda000780c0ff */
[----:B------:R-:W-:Y:S05]  /*11d0*/  @!P0 EXIT ;  /* 0x000000000000894d */ /* 0x000fea0003800000 */
[----:B------:R-:W0:Y:S01]  /*11e0*/  S2UR UR6, SR_CgaCtaId ;  /* 0x00000000000679c3 */ /* 0x000e220000008800 */
[----:B------:R-:W-:Y:S01]  /*11f0*/  SHF.R.S32.HI R14, RZ, 0x1f, R11 ;  /* 0x0000001fff0e7819 */ /* 0x000fe2000001140b */
[----:B------:R-:W-:Y:S01]  /*1200*/  UIADD3 UR7, UR15, -0x1, URZ ;  /* 0xffffffff0f077890 */ /* 0x000fe2000fffe03f */
[----:B------:R-:W-:Y:S01]  /*1210*/  LOP3.LUT R146, R7, 0x1, RZ, 0xfc, !PT ;  /* 0x0000000107927812 */ /* 0x000fe200078efcff */
[----:B------:R-:W-:Y:S01]  /*1220*/  UMOV UR12, 0x400 ;  /* 0x00000400000c7882 */ /* 0x000fe20000000000 */
[CC--:B------:R-:W-:Y:S01]  /*1230*/  LEA.HI R13, R14.reuse, R11.reuse, RZ, 0x2 ;  /* 0x0000000b0e0d7211 */ /* 0x0c0fe200078f10ff */
[----:B------:R-:W-:Y:S01]  /*1240*/  UISETP.LT.AND UP0, UPT, UR13, 0x1, UPT ;  /* 0x000000010d00788c */ /* 0x000fe2000bf01270 */
[----:B------:R-:W-:Y:S01]  /*1250*/  LEA.HI R17, R14, R11, RZ, 0x5 ;  /* 0x0000000b0e117211 */ /* 0x000fe200078f28ff */
[----:B------:R-:W-:Y:S01]  /*1260*/  USHF.L.U32 UR21, UR13, 0x1, URZ ;  /* 0x000000010d157899 */ /* 0x000fe2000800063f */
[--C-:B------:R-:W-:Y:S01]  /*1270*/  SHF.R.S32.HI R15, RZ, 0x2, R13.reuse ;  /* 0x00000002ff0f7819 */ /* 0x100fe2000001140d */
[----:B------:R-:W-:Y:S01]  /*1280*/  USEL UR14, UR13, 0x1, UP0 ;  /* 0x000000010d0e7887 */ /* 0x000fe20008000000 */
[----:B------:R-:W-:Y:S01]  /*1290*/  SHF.R.S32.HI R16, RZ, 0x1f, R13 ;  /* 0x0000001fff107819 */ /* 0x000fe2000001140d */
[----:B------:R-:W-:Y:S01]  /*12a0*/  UISETP.NE.AND UP0, UPT, UR7, URZ, UPT ;  /* 0x0000003f0700728c */ /* 0x000fe2000bf05270 */
[----:B------:R-:W-:Y:S01]  /*12b0*/  SHF.R.S32.HI R17, RZ, 0x5, R17 ;  /* 0x00000005ff117819 */ /* 0x000fe20000011411 */
[----:B------:R-:W-:Y:S01]  /*12c0*/  UIADD3 UR14, -UR14, UR13, URZ ;  /* 0x0000000d0e0e7290 */ /* 0x000fe2000fffe13f */
[----:B------:R-:W-:-:S04]  /*12d0*/  LEA.HI R16, R16, R15, RZ, 0x3 ;  /* 0x0000000f10107211 */ /* 0x000fc800078f18ff */
[----:B------:R-:W-:Y:S01]  /*12e0*/  LOP3.LUT R16, R16, 0xfffffff8, RZ, 0xc0, !PT ;  /* 0xfffffff810107812 */ /* 0x000fe200078ec0ff */
[----:B0-----:R-:W-:-:S04]  /*12f0*/  ULEA UR12, UR6, UR12, 0x18 ;  /* 0x0000000c060c7291 */ /* 0x001fc8000f8ec03f */
[----:B------:R-:W-:Y:S01]  /*1300*/  IMAD.IADD R14, R15, 0x1, -R16 ;  /* 0x000000010f0e7824 */ /* 0x000fe200078e0a10 */
[----:B------:R-:W-:Y:S01]  /*1310*/  USHF.L.U32 UR6, UR7, 0x3, URZ ;  /* 0x0000000307067899 */ /* 0x000fe2000800063f */
[----:B------:R-:W-:Y:S01]  /*1320*/  LOP3.LUT R16, R13, 0xfffffffc, RZ, 0xc0, !PT ;  /* 0xfffffffc0d107812 */ /* 0x000fe200078ec0ff */
[----:B------:R-:W-:Y:S01]  /*1330*/  USEL UR7, URZ, 0x1, UP0 ;  /* 0x000000013f077887 */ /* 0x000fe20008000000 */
[--C-:B------:R-:W-:Y:S01]  /*1340*/  IMAD R13, R17, -0x10, -R14.reuse ;  /* 0xfffffff0110d7824 */ /* 0x100fe200078e0a0e */
[----:B------:R-:W-:Y:S01]  /*1350*/  ULOP3.LUT UR6, UR6, 0x8, URZ, 0xc0, !UPT ;  /* 0x0000000806067892 */ /* 0x000fe2000f8ec03f */
[----:B------:R-:W-:Y:S01]  /*1360*/  SHF.R.S32.HI R15, RZ, 0x1f, R14 ;  /* 0x0000001fff0f7819 */ /* 0x000fe2000001140e */
[----:B------:R-:W-:Y:S01]  /*1370*/  UIADD3 UR22, UR12, 0x60, URZ ;  /* 0x000000600c167890 */ /* 0x000fe2000fffe03f */
[----:B------:R-:W-:Y:S01]  /*1380*/  IMAD.IADD R11, R11, 0x1, -R16 ;  /* 0x000000010b0b7824 */ /* 0x000fe200078e0a10 */
[----:B------:R-:W-:Y:S01]  /*1390*/  ULOP3.LUT UR23, UR6, 0x8, URZ, 0x3c, !UPT ;  /* 0x0000000806177892 */ /* 0x000fe2000f8e3c3f */
[----:B------:R-:W-:Y:S01]  /*13a0*/  IMAD.U32 R148, RZ, RZ, UR7 ;  /* 0x00000007ff947e24 */ /* 0x000fe2000f8e00ff */
[----:B------:R-:W-:Y:S01]  /*13b0*/  ULOP3.LUT UR16, UR6, 0x18, URZ, 0x3c, !UPT ;  /* 0x0000001806107892 */ /* 0x000fe2000f8e3c3f */
[----:B------:R-:W-:Y:S01]  /*13c0*/  IMAD.WIDE R14, R17, 0x10, R14 ;  /* 0x00000010110e7825 */ /* 0x000fe200078e020e */
[----:B------:R-:W-:Y:S01]  /*13d0*/  ULEA UR15, UR15, UR22, 0x3 ;  /* 0x000000160f0f7291 */ /* 0x000fe2000f8e183f */
[----:B------:R-:W-:-:S02]  /*13e0*/  ULDC UR6, c[0x0][0x284] ;  /* 0x0000a10000067ab9 */ /* 0x000fc40000000800 */
[----:B------:R-:W-:-:S09]  /*13f0*/  VIADD R13, R13, UR6 ;  /* 0x000000060d0d7c36 */ /* 0x000fd20008000000 */
.L_x_169:
[----:B------:R-:W-:Y:S01]  /*1400*/  SHF.L.U32 R16, R148, 0x1f, RZ ;  /* 0x0000001f94107819 */ /* 0x000fe200000006ff */
[----:B------:R-:W0:Y:S01]  /*1410*/  LDC R17, c[0x0][0x28c] ;  /* 0x0000a300ff117b82 */ /* 0x000e220000000800 */
[----:B------:R-:W-:Y:S01]  /*1420*/  UMOV UR6, URZ ;  /* 0x0000003f00067c82 */ /* 0x000fe20008000000 */
[----:B------:R-:W-:Y:S01]  /*1430*/  UMOV UR17, UR5 ;  /* 0x0000000500117c82 */ /* 0x000fe20008000000 */
[----:B-1----:R-:W1:Y:S01]  /*1440*/  SYNCS.PHASECHK.TRANS64.TRYWAIT P0, [UR15+-0x8], R16 ;  /* 0xfffff810ff0075a7 */ /* 0x002e62000800014f */
[----:B0-----:R-:W-:Y:S01]  /*1450*/  ISETP.GE.AND P1, PT, R17, 0x1, PT ;  /* 0x000000011100780c */ /* 0x001fe20003f26270 */
[----:B-1-34-:R-:W-:-:S12]  /*1460*/  @!P0 BRA `(.L_x_15) ;  /* 0x00000078009c8947 */ /* 0x01afd80003800000 */
.L_x_192:
[----:B------:R-:W-:Y:S01]  /*1470*/  UMOV UR7, URZ ;  /* 0x0000003f00077c82 */ /* 0x000fe20008000000 */
[----:B------:R-:W-:Y:S01]  /*1480*/  UMOV UR8, URZ ;  /* 0x0000003f00087c82 */ /* 0x000fe20008000000 */
[----:B------:R-:W-:Y:S02]  /*1490*/  CS2R R22, SRZ ;  /* 0x0000000000167805 */ /* 0x000fe4000001ff00 */
[----:B------:R-:W-:Y:S02]  /*14a0*/  CS2R R20, SRZ ;  /* 0x0000000000147805 */ /* 0x000fe4000001ff00 */
[----:B------:R-:W-:Y:S02]  /*14b0*/  CS2R R88, SRZ ;  /* 0x0000000000587805 */ /* 0x000fe4000001ff00 */
[----:B------:R-:W-:Y:S02]  /*14c0*/  CS2R R90, SRZ ;  /* 0x00000000005a7805 */ /* 0x000fe4000001ff00 */
[----:B------:R-:W-:-:S02]  /*14d0*/  CS2R R92, SRZ ;  /* 0x00000000005c7805 */ /* 0x000fc4000001ff00 */
[----:B------:R-:W-:Y:S02]  /*14e0*/  CS2R R94, SRZ ;  /* 0x00000000005e7805 */ /* 0x000fe4000001ff00 */
        /* <DEDUP_REMOVED lines=24> */
[----:B------:R-:W-:Y:S01]  /*1670*/  CS2R R144, SRZ ;  /* 0x0000000000907805 */ /* 0x000fe2000001ff00 */
[----:B------:R-:W-:Y:S01]  /*1680*/  IMAD.MOV.U32 R147, RZ, RZ, RZ ;  /* 0x000000ffff937224 */ /* 0x000fe200078e00ff */
[----:B------:R-:W-:Y:S01]  /*1690*/  CS2R R24, SRZ ;  /* 0x0000000000187805 */ /* 0x000fe2000001ff00 */
[----:B------:R-:W-:Y:S01]  /*16a0*/  IMAD.MOV.U32 R149, RZ, RZ, RZ ;  /* 0x000000ffff957224 */ /* 0x000fe200078e00ff */
[----:B------:R-:W-:Y:S01]  /*16b0*/  CS2R R26, SRZ ;  /* 0x00000000001a7805 */ /* 0x000fe2000001ff00 */
[----:B------:R-:W-:Y:S01]  /*16c0*/  IMAD.U32 R19, RZ, RZ, UR4 ;  /* 0x00000004ff137e24 */ /* 0x000fe2000f8e00ff */
        /* <DEDUP_REMOVED lines=29> */
[----:B------:R-:W-:Y:S01]  /*18a0*/  CS2R R86, SRZ ;  /* 0x0000000000567805 */ /* 0x000fe2000001ff00 */
[----:B------:R-:W-:Y:S06]  /*18b0*/  @!P1 BRA `(.L_x_16) ;  /* 0x00000008003c9947 */ /* 0x000fec0003800000 */
[----:B------:R-:W-:-:S13]  /*18c0*/  ISETP.NE.AND P1, PT, R146, 0x3, PT ;  /* 0x000000039200780c */ /* 0x000fda0003f25270 */
[----:B------:R-:W-:Y:S05]  /*18d0*/  @!P1 BRA `(.L_x_17) ;  /* 0x0000000000049947 */ /* 0x000fea0003800000 */
[----:B------:R-:W-:Y:S01]  /*18e0*/  BPT.TRAP 0x1 ;  /* 0x000000040000795c */ /* 0x000fe20000300000 */
.L_x_17:
[----:B------:R-:W-:Y:S01]  /*18f0*/  ULEA UR6, UR5, UR12, 0x3 ;  /* 0x0000000c05067291 */ /* 0x000fe2000f8e183f */
[----:B0-----:R-:W-:-:S05]  /*1900*/  IMAD.U32 R16, RZ, RZ, UR4 ;  /* 0x00000004ff107e24 */ /* 0x001fca000f8e00ff */
[----:B------:R-:W-:-:S04]  /*1910*/  SHF.L.U32 R16, R16, 0x1f, RZ ;  /* 0x0000001f10107819 */ /* 0x000fc800000006ff */
[----:B------:R0:W1:Y:S01]  /*1920*/  SYNCS.PHASECHK.TRANS64.TRYWAIT P0, [UR6], R16 ;  /* 0x00000010ff0075a7 */ /* 0x0000620008000146 */
[----:B------:R-:W-:Y:S05]  /*1930*/  @!P1 BRA `(.L_x_18) ;  /* 0x0000000000049947 */ /* 0x000fea0003800000 */
[----:B------:R-:W-:Y:S01]  /*1940*/  BPT.TRAP 0x1 ;  /* 0x000000040000795c */ /* 0x000fe20000300000 */
.L_x_18:
[----:B-1----:R-:W-:Y:S05]  /*1950*/  @P0 BRA `(.L_x_19) ;  /* 0x0000000000080947 */ /* 0x002fea0003800000 */
[----:B------:R-:W1:Y:S02]  /*1960*/  SYNCS.PHASECHK.TRANS64.TRYWAIT P0, [UR6], R16 ;  /* 0x00000010ff0075a7 */ /* 0x000e640008000146 */
[----:B-1----:R-:W-:Y:S05]  /*1970*/  @!P0 BRA `(.L_x_20) ;  /* 0x0000007400708947 */ /* 0x002fea0003800000 */
.L_x_19:
[----:B------:R-:W-:Y:S01]  /*1980*/  UIADD3 UR6, UR12, 0x180, URZ ;  /* 0x000001800c067890 */ /* 0x000fe2000fffe03f */
[----:B------:R-:W-:Y:S01]  /*1990*/  WARPGROUP.ARRIVE ;  /* 0x00000000000079c5 */ /* 0x000fe20000000000 */
[----:B------:R-:W-:Y:S01]  /*19a0*/  UIADD3 UR7, UR12, 0x5180, URZ ;  /* 0x000051800c077890 */ /* 0x000fe2000fffe03f */
[----:B------:R-:W-:Y:S01]  /*19b0*/  CS2R R22, SRZ ;  /* 0x0000000000167805 */ /* 0x000fe2000001ff00 */
[----:B------:R-:W-:Y:S01]  /*19c0*/  USHF.R.U32.HI UR6, URZ, 0x4, UR6 ;  /* 0x000000043f067899 */ /* 0x000fe20008011606 */
[----:B------:R-:W-:Y:S01]  /*19d0*/  CS2R R20, SRZ ;  /* 0x0000000000147805 */ /* 0x000fe2000001ff00 */
[----:B------:R-:W-:Y:S01]  /*19e0*/  USHF.R.U32.HI UR7, URZ, 0x4, UR7 ;  /* 0x000000043f077899 */ /* 0x000fe20008011607 */
[----:B------:R-:W-:Y:S01]  /*19f0*/  CS2R R88, SRZ ;  /* 0x0000000000587805 */ /* 0x000fe2000001ff00 */
[----:B------:R-:W-:Y:S01]  /*1a00*/  ULOP3.LUT UR6, UR6, 0x3fff, URZ, 0xc0, !UPT ;  /* 0x00003fff06067892 */ /* 0x000fe2000f8ec03f */
[----:B------:R-:W-:Y:S01]  /*1a10*/  CS2R R90, SRZ ;  /* 0x00000000005a7805 */ /* 0x000fe2000001ff00 */
[----:B------:R-:W-:Y:S01]  /*1a20*/  ULOP3.LUT UR7, UR7, 0x3fff, URZ, 0xc0, !UPT ;  /* 0x00003fff07077892 */ /* 0x000fe2000f8ec03f */
[----:B------:R-:W-:Y:S01]  /*1a30*/  CS2R R92, SRZ ;  /* 0x00000000005c7805 */ /* 0x000fe2000001ff00 */
[----:B------:R-:W-:Y:S01]  /*1a40*/  ULOP3.LUT UR6, UR6, 0x10000, URZ, 0xfc, !UPT ;  /* 0x0001000006067892 */ /* 0x000fe2000f8efc3f */
[----:B------:R-:W-:Y:S01]  /*1a50*/  CS2R R94, SRZ ;  /* 0x00000000005e7805 */ /* 0x000fe2000001ff00 */
[----:B------:R-:W-:Y:S01]  /*1a60*/  ULOP3.LUT UR7, UR7, 0x10000, URZ, 0xfc, !UPT ;  /* 0x0001000007077892 */ /* 0x000fe2000f8efc3f */
[----:B------:R-:W-:Y:S01]  /*1a70*/  CS2R R96, SRZ ;  /* 0x0000000000607805 */ /* 0x000fe2000001ff00 */
[----:B------:R-:W-:Y:S01]  /*1a80*/  ULEA UR8, UR5, UR6, 0x8 ;  /* 0x0000000605087291 */ /* 0x000fe2000f8e403f */
[----:B------:R-:W-:Y:S01]  /*1a90*/  CS2R R98, SRZ ;  /* 0x0000000000627805 */ /* 0x000fe2000001ff00 */
[----:B------:R-:W-:Y:S01]  /*1aa0*/  ULEA UR10, UR5, UR7, 0x9 ;  /* 0x00000007050a7291 */ /* 0x000fe2000f8e483f */
[----:B------:R-:W-:Y:S01]  /*1ab0*/  CS2R R100, SRZ ;  /* 0x0000000000647805 */ /* 0x000fe2000001ff00 */
[----:B------:R-:W-:Y:S01]  /*1ac0*/  UMOV UR9, 0x80000020 ;  /* 0x8000002000097882 */ /* 0x000fe20000000000 */
[----:B------:R-:W-:Y:S01]  /*1ad0*/  UMOV UR11, 0x80000020 ;  /* 0x80000020000b7882 */ /* 0x000fe20000000000 */
[----:B------:R-:W-:Y:S01]  /*1ae0*/  ULDC UR7, c[0x0][0x50c] ;  /* 0x0001430000077ab9 */ /* 0x000fe20000000800 */
[----:B------:R-:W-:Y:S01]  /*1af0*/  UMOV UR6, 0x2 ;  /* 0x0000000200067882 */ /* 0x000fe20000000000 */
[----:B------:R-:W-:Y:S01]  /*1b00*/  UISETP.NE.AND UP0, UPT, UR7, 0x2, UPT ;  /* 0x000000020700788c */ /* 0x000fe2000bf05270 */
[----:B------:R-:W-:-:S02]  /*1b10*/  CS2R R102, SRZ ;  /* 0x0000000000667805 */ /* 0x000fc4000001ff00 */
[----:B------:R-:W-:Y:S01]  /*1b20*/  CS2R R104, SRZ ;  /* 0x0000000000687805 */ /* 0x000fe2000001ff00 */
[----:B------:R-:W-:Y:S01]  /*1b30*/  QGMMA.64x128x32.F32.E4M3.E4M3 R24, gdesc[UR8], RZ, !UPT ;  /* 0x01e00000081879f3 */ /* 0x000fe2000c7008ff */
[----:B------:R-:W-:Y:S01]  /*1b40*/  USEL UR7, URZ, 0x1, UP0 ;  /* 0x000000013f077887 */ /* 0x000fe20008000000 */
[----:B------:R-:W-:Y:S01]  /*1b50*/  CS2R R106, SRZ ;  /* 0x00000000006a7805 */ /* 0x000fe2000001ff00 */
[----:B------:R-:W-:Y:S01]  /*1b60*/  UIADD3 UR8, UR8, 0x2, URZ ;  /* 0x0000000208087890 */ /* 0x000fe2000fffe03f */
[----:B------:R-:W-:Y:S01]  /*1b70*/  CS2R R108, SRZ ;  /* 0x00000000006c7805 */ /* 0x000fe2000001ff00 */
[----:B------:R-:W-:Y:S01]  /*1b80*/  UIADD3 UR10, UR10, 0x2, URZ ;  /* 0x000000020a0a7890 */ /* 0x000fe2000fffe03f */
[----:B------:R-:W-:Y:S02]  /*1b90*/  CS2R R110, SRZ ;  /* 0x00000000006e7805 */ /* 0x000fe4000001ff00 */
[----:B------:R-:W-:Y:S01]  /*1ba0*/  ISETP.NE.AND P0, PT, RZ, UR7, PT ;  /* 0x00000007ff007c0c */ /* 0x000fe2000bf05270 */
[----:B------:R-:W-:Y:S01]  /*1bb0*/  UMOV UR9, 0x80000020 ;  /* 0x8000002000097882 */ /* 0x000fe20000000000 */
[----:B------:R-:W-:Y:S01]  /*1bc0*/  UMOV UR11, 0x80000020 ;  /* 0x80000020000b7882 */ /* 0x000fe20000000000 */
        /* <DEDUP_REMOVED lines=17> */
[----:B------:R-:W-:Y:S02]  /*1ce0*/  IMAD.MOV.U32 R147, RZ, RZ, RZ ;  /* 0x000000ffff937224 */ /* 0x000fe400078e00ff */
[----:B------:R-:W-:Y:S01]  /*1cf0*/  IMAD.MOV.U32 R149, RZ, RZ, RZ ;  /* 0x000000ffff957224 */ /* 0x000fe200078e00ff */
[----:B------:R-:W-:Y:S01]  /*1d00*/  QGMMA.64x128x32.F32.E4M3.E4M3 R24, gdesc[UR8], R24, gsb0 ;  /* 0x01e00000081879f3 */ /* 0x000fe20008000818 */
[----:B------:R-:W-:Y:S05]  /*1d10*/  @!P0 BRA `(.L_x_21) ;  /* 0x0000000400088947 */ /* 0x000fea0003800000 */
[----:B------:R-:W-:Y:S02]  /*1d20*/  WARPGROUP.DEPBAR.LE gsb0, 0x0 ;  /* 0x00008000000079c5 */ /* 0x000fe40000010000 */
[----:B------:R-:W-:-:S01]  /*1d30*/  FADD R149, RZ, R24 ;  /* 0x00000018ff957221 */ /* 0x000fc20000000000 */
[----:B------:R-:W-:Y:S01]  /*1d40*/  FADD R144, RZ, R25 ;  /* 0x00000019ff907221 */ /* 0x000fe20000000000 */
        /* <DEDUP_REMOVED lines=62> */
[----:B------:R-:W-:-:S06]  /*2130*/  UMOV UR6, URZ ;  /* 0x0000003f00067c82 */ /* 0x000fcc0008000000 */
.L_x_21:
[----:B------:R-:W-:-:S04]  /*2140*/  UIADD3 UR17, UR5, 0x1, URZ ;  /* 0x0000000105117890 */ /* 0x000fc8000fffe03f */
[----:B------:R-:W-:-:S04]  /*2150*/  UISETP.NE.AND UP0, UPT, UR17, 0x5, UPT ;  /* 0x000000051100788c */ /* 0x000fc8000bf05270 */
[----:B------:R-:W-:Y:S02]  /*2160*/  USEL UR8, URZ, 0x1, UP0 ;  /* 0x000000013f087887 */ /* 0x000fe40008000000 */
[----:B------:R-:W-:Y:S02]  /*2170*/  USEL UR17, UR17, URZ, UP0 ;  /* 0x0000003f11117287 */ /* 0x000fe40008000000 */
[----:B------:R-:W-:-:S06]  /*2180*/  ULOP3.LUT UR8, UR4, UR8, URZ, 0x3c, !UPT ;  /* 0x0000000804087292 */ /* 0x000fcc000f8e3c3f */
[----:B------:R-:W-:Y:S01]  /*2190*/  IMAD.U32 R19, RZ, RZ, UR8 ;  /* 0x00000008ff137e24 */ /* 0x000fe2000f8e00ff */
[----:B------:R-:W-:-:S06]  /*21a0*/  UMOV UR8, 0x1 ;  /* 0x0000000100087882 */ /* 0x000fcc0000000000 */
.L_x_16:
[----:B------:R-:W-:-:S06]  /*21b0*/  UISETP.GE.AND UP0, UPT, UR14, 0x1, UPT ;  /* 0x000000010e00788c */ /* 0x000fcc000bf06270 */
[----:B------:R-:W-:-:S13]  /*21c0*/  PLOP3.LUT P0, PT, PT, PT, UP0, 0x80, 0x0 ;  /* 0x000000000000781c */ /* 0x000fda0003f0f008 */
[----:B------:R-:W-:Y:S05]  /*21d0*/  @!P0 BRA `(.L_x_22) ;  /* 0x0000000800048947 */ /* 0x000fea0003800000 */
[----:B01----:R-:W-:Y:S01]  /*21e0*/  IMAD.U32 R16, RZ, RZ, UR14 ;  /* 0x0000000eff107e24 */ /* 0x003fe2000f8e00ff */
[----:B------:R-:W-:Y:S01]  /*21f0*/  UMOV UR20, UR5 ;  /* 0x0000000500147c82 */ /* 0x000fe20008000000 */
[----:B------:R-:W-:-:S05]  /*2200*/  ULDC UR24, c[0x0][0x50c] ;  /* 0x0001430000187ab9 */ /* 0x000fca0000000800 */
.L_x_30:
[----:B------:R-:W-:-:S13]  /*2210*/  ISETP.NE.AND P1, PT, R146, 0x3, PT ;  /* 0x000000039200780c */ /* 0x000fda0003f25270 */
[----:B01----:R-:W-:Y:S05]  /*2220*/  @!P1 BRA `(.L_x_23) ;  /* 0x0000000000049947 */ /* 0x003fea0003800000 */
[----:B------:R-:W-:Y:S01]  /*2230*/  BPT.TRAP 0x1 ;  /* 0x000000040000795c */ /* 0x000fe20000300000 */
.L_x_23:
[----:B------:R-:W-:Y:S01]  /*2240*/  ULEA UR9, UR17, UR12, 0x3 ;  /* 0x0000000c11097291 */ /* 0x000fe2000f8e183f */
[----:B------:R-:W-:-:S08]  /*2250*/  SHF.L.U32 R17, R19, 0x1f, RZ ;  /* 0x0000001f13117819 */ /* 0x000fd000000006ff */
[----:B------:R0:W1:Y:S01]  /*2260*/  SYNCS.PHASECHK.TRANS64.TRYWAIT P0, [UR9], R17 ;  /* 0x00000011ff0075a7 */ /* 0x0000620008000149 */
[----:B------:R-:W-:Y:S05]  /*2270*/  @!P1 BRA `(.L_x_24) ;  /* 0x0000000000049947 */ /* 0x000fea0003800000 */
[----:B------:R-:W-:Y:S01]  /*2280*/  BPT.TRAP 0x1 ;  /* 0x000000040000795c */ /* 0x000fe20000300000 */
.L_x_24:
[----:B-1----:R-:W-:Y:S05]  /*2290*/  @P0 BRA `(.L_x_25) ;  /* 0x0000000000080947 */ /* 0x002fea0003800000 */
[----:B------:R-:W1:Y:S02]  /*22a0*/  SYNCS.PHASECHK.TRANS64.TRYWAIT P0, [UR9], R17 ;  /* 0x00000011ff0075a7 */ /* 0x000e640008000149 */
[----:B-1----:R-:W-:Y:S05]  /*22b0*/  @!P0 BRA `(.L_x_26) ;  /* 0x0000006c00388947 */ /* 0x002fea0003800000 */
.L_x_25:
[----:B------:R-:W-:Y:S01]  /*22c0*/  UIADD3 UR9, UR12, 0x180, URZ ;  /* 0x000001800c097890 */ /* 0x000fe2000fffe03f */
[----:B------:R-:W-:Y:S01]  /*22d0*/  WARPGROUP.ARRIVE ;  /* 0x00000000000079c5 */ /* 0x000fe20000000000 */
[----:B------:R-:W-:Y:S02]  /*22e0*/  UIADD3 UR10, UR12, 0x5180, URZ ;  /* 0x000051800c0a7890 */ /* 0x000fe4000fffe03f */
[----:B------:R-:W-:Y:S02]  /*22f0*/  UISETP.NE.AND UP0, UPT, UR7, URZ, UPT ;  /* 0x0000003f0700728c */ /* 0x000fe4000bf05270 */
[----:B------:R-:W-:Y:S02]  /*2300*/  USHF.R.U32.HI UR9, URZ, 0x4, UR9 ;  /* 0x000000043f097899 */ /* 0x000fe40008011609 */
[----:B------:R-:W-:Y:S02]  /*2310*/  USHF.R.U32.HI UR10, URZ, 0x4, UR10 ;  /* 0x000000043f0a7899 */ /* 0x000fe4000801160a */
[----:B------:R-:W-:-:S02]  /*2320*/  USEL UR8, UR8, URZ, !UP0 ;  /* 0x0000003f08087287 */ /* 0x000fc4000c000000 */
[----:B------:R-:W-:Y:S02]  /*2330*/  ULOP3.LUT UR9, UR9, 0x3fff, URZ, 0xc0, !UPT ;  /* 0x00003fff09097892 */ /* 0x000fe4000f8ec03f */
[----:B------:R-:W-:Y:S02]  /*2340*/  ULOP3.LUT UR10, UR10, 0x3fff, URZ, 0xc0, !UPT ;  /* 0x00003fff0a0a7892 */ /* 0x000fe4000f8ec03f */
[----:B------:R-:W-:Y:S02]  /*2350*/  UISETP.NE.U32.AND UP0, UPT, UR8, URZ, UPT ;  /* 0x0000003f0800728c */ /* 0x000fe4000bf05070 */
[----:B------:R-:W-:Y:S02]  /*2360*/  ULOP3.LUT UR8, UR9, 0x10000, URZ, 0xfc, !UPT ;  /* 0x0001000009087892 */ /* 0x000fe4000f8efc3f */
[----:B------:R-:W-:Y:S02]  /*2370*/  ULOP3.LUT UR10, UR10, 0x10000, URZ, 0xfc, !UPT ;  /* 0x000100000a0a7892 */ /* 0x000fe4000f8efc3f */
[----:B------:R-:W-:-:S02]  /*2380*/  ULEA UR8, UR17, UR8, 0x8 ;  /* 0x0000000811087291 */ /* 0x000fc4000f8e403f */
[----:B------:R-:W-:Y:S01]  /*2390*/  ULEA UR10, UR17, UR10, 0x9 ;  /* 0x0000000a110a7291 */ /* 0x000fe2000f8e483f */
[----:B------:R-:W-:Y:S01]  /*23a0*/  UMOV UR9, 0x80000020 ;  /* 0x8000002000097882 */ /* 0x000fe20000000000 */
[----:B------:R-:W-:Y:S01]  /*23b0*/  UMOV UR11, 0x80000020 ;  /* 0x80000020000b7882 */ /* 0x000fe20000000000 */
[----:B------:R-:W-:-:S06]  /*23c0*/  UIADD3 UR6, UR6, 0x2, URZ ;  /* 0x0000000206067890 */ /* 0x000fcc000fffe03f */
[----:B------:R-:W-:Y:S01]  /*23d0*/  QGMMA.64x128x32.F32.E4M3.E4M3 R24, gdesc[UR8], R24, UP0 ;  /* 0x01e00000081879f3 */ /* 0x000fe2000bf00818 */
[----:B------:R-:W-:Y:S02]  /*23e0*/  UIADD3 UR8, UR8, 0x2, URZ ;  /* 0x0000000208087890 */ /* 0x000fe4000fffe03f */
[----:B------:R-:W-:Y:S01]  /*23f0*/  UIADD3 UR10, UR10, 0x2, URZ ;  /* 0x000000020a0a7890 */ /* 0x000fe2000fffe03f */
[----:B------:R-:W-:Y:S01]  /*2400*/  UMOV UR9, 0x80000020 ;  /* 0x8000002000097882 */ /* 0x000fe20000000000 */
[----:B------:R-:W-:Y:S01]  /*2410*/  UMOV UR11, 0x80000020 ;  /* 0x80000020000b7882 */ /* 0x000fe20000000000 */
[----:B------:R-:W-:-:S04]  /*2420*/  UISETP.NE.AND UP0, UPT, UR6, UR24, UPT ;  /* 0x000000180600728c */ /* 0x000fc8000bf05270 */
[----:B------:R-:W-:-:S06]  /*2430*/  USEL UR7, URZ, 0x1, UP0 ;  /* 0x000000013f077887 */ /* 0x000fcc0008000000 */
[----:B------:R-:W-:Y:S01]  /*2440*/  ISETP.NE.AND P0, PT, RZ, UR7, PT ;  /* 0x00000007ff007c0c */ /* 0x000fe2000bf05270 */
[----:B------:R-:W-:Y:S03]  /*2450*/  QGMMA.64x128x32.F32.E4M3.E4M3 R24, gdesc[UR8], R24, gsb0 ;  /* 0x01e00000081879f3 */ /* 0x000fe60008000818 */
[----:B------:R-:W-:-:S09]  /*2460*/  WARPGROUP.DEPBAR.LE gsb0, 0x1 ;  /* 0x00008000000079c5 */ /* 0x000fd20000010100 */
[----:B------:R-:W-:Y:S05]  /*2470*/  @!P0 BRA `(.L_x_27) ;  /* 0x0000000400088947 */ /* 0x000fea0003800000 */
[----:B------:R-:W-:Y:S02]  /*2480*/  WARPGROUP.DEPBAR.LE gsb0, 0x0 ;  /* 0x00008000000079c5 */ /* 0x000fe40000010000 */
[----:B------:R-:W-:-:S01]  /*2490*/  FADD R149, R24, R149 ;  /* 0x0000009518957221 */ /* 0x000fc20000000000 */
[----:B------:R-:W-:Y:S01]  /*24a0*/  FADD R144, R25, R144 ;  /* 0x0000009019907221 */ /* 0x000fe20000000000 */
        /* <DEDUP_REMOVED lines=62> */
[----:B------:R-:W-:-:S06]  /*2890*/  UMOV UR6, URZ ;  /* 0x0000003f00067c82 */ /* 0x000fcc0008000000 */
.L_x_27:
[----:B------:R-:W-:Y:S05]  /*28a0*/  @!P1 BRA `(.L_x_28) ;  /* 0x0000000000049947 */ /* 0x000fea0003800000 */
[----:B------:R-:W-:Y:S01]  /*28b0*/  BPT.TRAP 0x1 ;  /* 0x000000040000795c */ /* 0x000fe20000300000 */
.L_x_28:
[----:B------:R-:W-:Y:S01]  /*28c0*/  ULEA UR8, UR20, UR12, 0x3 ;  /* 0x0000000c14087291 */ /* 0x000fe2000f8e183f */
[----:B------:R-:W-:-:S03]  /*28d0*/  ISETP.GT.U32.AND P0, PT, R7, 0x1, PT ;  /* 0x000000010700780c */ /* 0x000fc60003f04070 */
[----:B------:R-:W-:-:S04]  /*28e0*/  UIADD3 UR8, UR8, 0x28, URZ ;  /* 0x0000002808087890 */ /* 0x000fc8000fffe03f */
[----:B------:R-:W-:-:S09]  /*28f0*/  UPRMT UR8, URZ, 0x654, UR8 ;  /* 0x000006543f087896 */ /* 0x000fd20008000008 */
[----:B------:R-:W-:Y:S01]  /*2900*/  SYNCS.ARRIVE.TRANS64.RED.A1T0 RZ, [UR8], RZ ;  /* 0x000000ffffff79a7 */ /* 0x000fe20008100408 */
[----:B------:R-:W-:Y:S05]  /*2910*/  @P0 BRA `(.L_x_29) ;  /* 0x0000000000040947 */ /* 0x000fea0003800000 */
[----:B------:R-:W-:Y:S01]  /*2920*/  BPT.TRAP 0x1 ;  /* 0x000000040000795c */ /* 0x000fe20000300000 */
.L_x_29:
[----:B------:R-:W-:Y:S01]  /*2930*/  UIADD3 UR17, UR17, 0x1, URZ ;  /* 0x0000000111117890 */ /* 0x000fe2000fffe03f */
[C---:B------:R-:W-:Y:S01]  /*2940*/  ISETP.GT.AND P0, PT, R16.reuse, 0x1, PT ;  /* 0x000000011000780c */ /* 0x040fe20003f04270 */
[----:B------:R-:W-:Y:S01]  /*2950*/  UIADD3 UR20, UR20, 0x1, URZ ;  /* 0x0000000114147890 */ /* 0x000fe2000fffe03f */
[----:B------:R-:W-:Y:S01]  /*2960*/  VIADD R16, R16, 0xffffffff ;  /* 0xffffffff10107836 */ /* 0x000fe20000000000 */
[----:B------:R-:W-:Y:S02]  /*2970*/  UISETP.NE.AND UP0, UPT, UR17, 0x5, UPT ;  /* 0x000000051100788c */ /* 0x000fe4000bf05270 */
[----:B------:R-:W-:Y:S02]  /*2980*/  UISETP.NE.AND UP1, UPT, UR20, 0x5, UPT ;  /* 0x000000051400788c */ /* 0x000fe4000bf25270 */
[----:B------:R-:W-:Y:S02]  /*2990*/  USEL UR8, URZ, 0x1, UP0 ;  /* 0x000000013f087887 */ /* 0x000fe40008000000 */
[----:B------:R-:W-:-:S02]  /*29a0*/  USEL UR17, UR17, URZ, UP0 ;  /* 0x0000003f11117287 */ /* 0x000fc40008000000 */
[----:B------:R-:W-:Y:S02]  /*29b0*/  USEL UR20, UR20, URZ, UP1 ;  /* 0x0000003f14147287 */ /* 0x000fe40008800000 */
[----:B------:R-:W-:Y:S01]  /*29c0*/  LOP3.LUT R19, R19, UR8, RZ, 0x3c, !PT ;  /* 0x0000000813137c12 */ /* 0x000fe2000f8e3cff */
[----:B------:R-:W-:Y:S01]  /*29d0*/  UMOV UR8, 0x1 ;  /* 0x0000000100087882 */ /* 0x000fe20000000000 */
[----:B------:R-:W-:Y:S08]  /*29e0*/  @P0 BRA `(.L_x_30) ;  /* 0xfffffff800080947 */ /* 0x000ff0000383ffff */
.L_x_22:
[----:B------:R-:W-:Y:S01]  /*29f0*/  UISETP.NE.AND UP0, UPT, UR6, URZ, UPT ;  /* 0x0000003f0600728c */ /* 0x000fe2000bf05270 */
[----:B01----:R-:W0:Y:S01]  /*2a00*/  LDC R16, c[0x0][0x28c] ;  /* 0x0000a300ff107b82 */ /* 0x003e220000000800 */
[----:B------:R-:W-:Y:S02]  /*2a10*/  IMAD.U32 R17, RZ, RZ, UR23 ;  /* 0x00000017ff117e24 */ /* 0x000fe4000f8e00ff */
[----:B------:R-:W-:-:S06]  /*2a20*/  USEL UR6, URZ, 0x1, !UP0 ;  /* 0x000000013f067887 */ /* 0x000fcc000c000000 */
[----:B------:R-:W-:-:S13]  /*2a30*/  ISETP.NE.AND P0, PT, RZ, UR6, PT ;  /* 0x00000006ff007c0c */ /* 0x000fda000bf05270 */
[----:B------:R-:W-:Y:S05]  /*2a40*/  @!P0 BRA `(.L_x_31) ;  /* 0x0000000400048947 */ /* 0x000fea0003800000 */
[----:B------:R-:W-:Y:S02]  /*2a50*/  WARPGROUP.DEPBAR.LE gsb0, 0x0 ;  /* 0x00008000000079c5 */ /* 0x000fe40000010000 */
[----:B------:R-:W-:Y:S01]  /*2a60*/  FADD R149, R24, R149 ;  /* 0x0000009518957221 */ /* 0x000fe20000000000 */
        /* <DEDUP_REMOVED lines=62> */
[----:B------:R-:W-:-:S07]  /*2e50*/  FADD R22, R22, R87 ;  /* 0x0000005716167221 */ /* 0x000fce0000000000 */
.L_x_31:
[----:B0-----:R-:W-:Y:S01]  /*2e60*/  ISETP.GE.AND P0, PT, R16, 0x1, PT ;  /* 0x000000011000780c */ /* 0x001fe20003f06270 */
[----:B------:R0:W-:Y:S01]  /*2e70*/  SYNCS.ARRIVE.TRANS64.A1T0 RZ, [R17+UR22], RZ ;  /* 0x000000ff11ff79a7 */ /* 0x0001e20008100016 */
[----:B------:R-:W-:-:S11]  /*2e80*/  WARPGROUP.DEPBAR.LE gsb0, 0x0 ;  /* 0x00008000000079c5 */ /* 0x000fd60000010000 */
[----:B------:R-:W-:Y:S05]  /*2e90*/  @!P0 BRA `(.L_x_32) ;  /* 0x0000000000388947 */ /* 0x000fea0003800000 */
[----:B------:R-:W-:-:S13]  /*2ea0*/  ISETP.NE.AND P0, PT, R146, 0x3, PT ;  /* 0x000000039200780c */ /* 0x000fda0003f05270 */
[----:B------:R-:W-:Y:S05]  /*2eb0*/  @!P0 BRA `(.L_x_33) ;  /* 0x0000000000048947 */ /* 0x000fea0003800000 */
[----:B------:R-:W-:Y:S01]  /*2ec0*/  BPT.TRAP 0x1 ;  /* 0x000000040000795c */ /* 0x000fe20000300000 */
.L_x_33:
[----:B------:R-:W-:Y:S01]  /*2ed0*/  UIADD3 UR8, UR14, UR5, URZ ;  /* 0x000000050e087290 */ /* 0x000fe2000fffe03f */
[----:B------:R-:W-:-:S03]  /*2ee0*/  ISETP.GT.U32.AND P0, PT, R7, 0x1, PT ;  /* 0x000000010700780c */ /* 0x000fc60003f04070 */
[----:B------:R-:W-:-:S04]  /*2ef0*/  UIMAD.WIDE.U32 UR6, UR8, -0x33333333, URZ ;  /* 0xcccccccd080678a5 */ /* 0x000fc8000f8e003f */
[----:B------:R-:W-:-:S04]  /*2f00*/  USHF.R.U32.HI UR6, URZ, 0x2, UR7 ;  /* 0x000000023f067899 */ /* 0x000fc80008011607 */
[----:B------:R-:W-:-:S04]  /*2f10*/  UIMAD UR8, UR6, -0x5, UR8 ;  /* 0xfffffffb060878a4 */ /* 0x000fc8000f8e0208 */
[----:B------:R-:W-:-:S04]  /*2f20*/  ULEA UR8, UR8, UR12, 0x3 ;  /* 0x0000000c08087291 */ /* 0x000fc8000f8e183f */
[----:B------:R-:W-:-:S04]  /*2f30*/  UIADD3 UR8, UR8, 0x28, URZ ;  /* 0x0000002808087890 */ /* 0x000fc8000fffe03f */
[----:B------:R-:W-:-:S09]  /*2f40*/  UPRMT UR8, URZ, 0x654, UR8 ;  /* 0x000006543f087896 */ /* 0x000fd20008000008 */
[----:B------:R-:W-:Y:S01]  /*2f50*/  SYNCS.ARRIVE.TRANS64.RED.A1T0 RZ, [UR8], RZ ;  /* 0x000000ffffff79a7 */ /* 0x000fe20008100408 */
[----:B------:R-:W-:Y:S05]  /*2f60*/  @P0 BRA `(.L_x_32) ;  /* 0x0000000000040947 */ /* 0x000fea0003800000 */
[----:B------:R-:W-:Y:S01]  /*2f70*/  BPT.TRAP 0x1 ;  /* 0x000000040000795c */ /* 0x000fe20000300000 */
.L_x_32:
[----:B------:R-:W-:Y:S01]  /*2f80*/  SHF.L.U32 R16, R148, 0x1f, RZ ;  /* 0x0000001f94107819 */ /* 0x000fe200000006ff */
[----:B------:R-:W-:Y:S01]  /*2f90*/  UIADD3 UR5, UR21, UR5, URZ ;  /* 0x0000000515057290 */ /* 0x000fe2000fffe03f */
[----:B------:R-:W1:Y:S01]  /*2fa0*/  LDC R32, c[0x0][0x288] ;  /* 0x0000a200ff207b82 */ /* 0x000e620000000800 */
[----:B------:R-:W-:Y:S01]  /*2fb0*/  UISETP.GE.U32.AND UP1, UPT, UR21, 0x5, UPT ;  /* 0x000000051500788c */ /* 0x000fe2000bf26070 */
[----:B------:R-:W-:Y:S01]  /*2fc0*/  IMAD.SHL.U32 R26, R11, 0x2, RZ ;  /* 0x000000020b1a7824 */ /* 0x000fe200078e00ff */
[----:B------:R-:W-:Y:S02]  /*2fd0*/  UISETP.GT.U32.AND UP0, UPT, UR5, 0x4, UPT ;  /* 0x000000040500788c */ /* 0x000fe4000bf04070 */
[----:B------:R-:W-:Y:S02]  /*2fe0*/  UIMAD.WIDE.U32 UR6, UR5, -0x33333333, URZ ;  /* 0xcccccccd050678a5 */ /* 0x000fe4000f8e003f */
[----:B------:R-:W-:Y:S01]  /*2ff0*/  UISETP.LT.U32.AND UP0, UPT, UR21, 0x5, UP0 ;  /* 0x000000051500788c */ /* 0x000fe20008701070 */
[----:B------:R-:W2:Y:S01]  /*3000*/  SYNCS.PHASECHK.TRANS64.TRYWAIT P0, [UR15+0x8], R16 ;  /* 0x00000810ff0075a7 */ /* 0x000ea2000800014f */
[----:B------:R-:W-:Y:S01]  /*3010*/  USHF.R.U32.HI UR6, URZ, 0x2, UR7 ;  /* 0x000000023f067899 */ /* 0x000fe20008011607 */
[----:B------:R-:W-:Y:S01]  /*3020*/  SHF.R.S32.HI R27, RZ, 0x1f, R26 ;  /* 0x0000001fff1b7819 */ /* 0x000fe2000001141a */
[----:B------:R-:W-:-:S02]  /*3030*/  USEL UR8, URZ, 0x1, !UP0 ;  /* 0x000000013f087887 */ /* 0x000fc4000c000000 */
[----:B------:R-:W-:Y:S02]  /*3040*/  UIMAD UR5, UR6, -0x5, UR5 ;  /* 0xfffffffb060578a4 */ /* 0x000fe4000f8e0205 */
[----:B------:R-:W-:-:S04]  /*3050*/  ULOP3.LUT UR4, UR4, UR8, URZ, 0x3c, !UPT ;  /* 0x0000000804047292 */ /* 0x000fc8000f8e3c3f */
[----:B------:R-:W-:Y:S01]  /*3060*/  @UP1 ULOP3.LUT UR4, UR4, 0x1, UR6, 0x78, !UPT ;  /* 0x0000000104041892 */ /* 0x000fe2000f8e7806 */
[----:B-12---:R-:W-:Y:S11]  /*3070*/  @!P0 BRA `(.L_x_34) ;  /* 0x0000005c00e08947 */ /* 0x006ff60003800000 */
.L_x_193:
[----:B------:R-:W-:Y:S01]  /*3080*/  IMAD.SHL.U32 R28, R6, 0x40, RZ ;  /* 0x00000040061c7824 */ /* 0x000fe200078e00ff */
[----:B------:R-:W-:Y:S01]  /*3090*/  ULDC UR8, c[0x0][0x284] ;  /* 0x0000a10000087ab9 */ /* 0x000fe20000000800 */
[----:B------:R-:W-:Y:S01]  /*30a0*/  IMAD.SHL.U32 R29, R5, 0x80, RZ ;  /* 0x00000080051d7824 */ /* 0x000fe200078e00ff */
[----:B------:R-:W-:Y:S01]  /*30b0*/  SHF.R.S32.HI R34, RZ, 0x1f, R4 ;  /* 0x0000001fff227819 */ /* 0x000fe20000011404 */
[----:B------:R-:W-:Y:S01]  /*30c0*/  ULDC.64 UR6, c[0x0][0x5d0] ;  /* 0x0001740000067ab9 */ /* 0x000fe20000000a00 */
[----:B------:R-:W-:Y:S01]  /*30d0*/  ISETP.GE.AND P0, PT, R28, UR8, PT ;  /* 0x000000081c007c0c */ /* 0x000fe2000bf06270 */
[----:B0-----:R-:W-:Y:S01]  /*30e0*/  IMAD.WIDE.U32 R16, R4, UR6, R26 ;  /* 0x0000000604107c25 */ /* 0x001fe2000f8e001a */
[----:B------:R-:W-:Y:S02]  /*30f0*/  SHF.R.S32.HI R33, RZ, 0x1f, R29 ;  /* 0x0000001fff217819 */ /* 0x000fe4000001141d */
[C---:B------:R-:W-:Y:S01]  /*3100*/  ISETP.GE.OR P0, PT, R29.reuse, R32, P0 ;  /* 0x000000201d00720c */ /* 0x040fe20000706670 */
[----:B------:R-:W-:Y:S01]  /*3110*/  IMAD R5, R34, UR6, RZ ;  /* 0x0000000622057c24 */ /* 0x000fe2000f8e02ff */
[----:B------:R-:W-:-:S03]  /*3120*/  IADD3 R16, P1, R29, R16, RZ ;  /* 0x000000101d107210 */ /* 0x000fc60007f3e0ff */
[----:B------:R-:W-:-:S05]  /*3130*/  IMAD R5, R4, UR7, R5 ;  /* 0x0000000704057c24 */ /* 0x000fca000f8e0205 */
[----:B------:R-:W-:-:S03]  /*3140*/  IADD3.X R17, R33, R17, R5, P1, !PT ;  /* 0x0000001121117210 */ /* 0x000fc60000ffe405 */
[----:B------:R-:W-:Y:S05]  /*3150*/  @P0 BRA `(.L_x_35) ;  /* 0x0000004400b80947 */ /* 0x000fea0003800000 */
[----:B------:R-:W0:Y:S01]  /*3160*/  LDC.64 R30, c[0x0][0x5c8] ;  /* 0x00017200ff1e7b82 */ /* 0x000e220000000a00 */
[----:B------:R-:W-:Y:S01]  /*3170*/  IMAD.WIDE R24, R6, 0x40, R14 ;  /* 0x0000004006187825 */ /* 0x000fe200078e020e */
[----:B------:R-:W-:Y:S01]  /*3180*/  ULDC.64 UR6, c[0x0][0x5c0] ;  /* 0x0001700000067ab9 */ /* 0x000fe20000000a00 */
[----:B------:R-:W-:Y:S02]  /*3190*/  BSSY B0, `(.L_x_35) ;  /* 0x000046a000007945 */ /* 0x000fe40003800000 */
[----:B------:R-:W-:-:S04]  /*31a0*/  IMAD R6, R11, -0x2, R32 ;  /* 0xfffffffe0b067824 */ /* 0x000fc800078e0220 */
[----:B------:R-:W-:Y:S02]  /*31b0*/  IMAD.IADD R6, R6, 0x1, -R29 ;  /* 0x0000000106067824 */ /* 0x000fe400078e0a1d */
[-C--:B0-----:R-:W-:Y:S02]  /*31c0*/  IMAD R5, R25, R30.reuse, RZ ;  /* 0x0000001e19057224 */ /* 0x081fe400078e02ff */
[----:B------:R-:W-:-:S04]  /*31d0*/  IMAD.WIDE.U32 R16, R24, R30, R16 ;  /* 0x0000001e18107225 */ /* 0x000fc800078e0010 */
[----:B------:R-:W-:Y:S01]  /*31e0*/  IMAD R19, R24, R31, R5 ;  /* 0x0000001f18137224 */ /* 0x000fe200078e0205 */
[----:B------:R-:W-:Y:S02]  /*31f0*/  LEA R5, P0, R30, R16, 0x3 ;  /* 0x000000101e057211 */ /* 0x000fe400078018ff */
[----:B------:R-:W-:Y:S01]  /*3200*/  IADD3 R18, P1, R16, UR6, RZ ;  /* 0x0000000610127c10 */ /* 0x000fe2000ff3e0ff */
[----:B------:R-:W-:Y:S01]  /*3210*/  IMAD.IADD R19, R17, 0x1, R19 ;  /* 0x0000000111137824 */ /* 0x000fe200078e0213 */
[----:B------:R-:W-:-:S04]  /*3220*/  IADD3 R16, P3, R5, UR6, RZ ;  /* 0x0000000605107c10 */ /* 0x000fc8000ff7e0ff */
[----:B------:R-:W-:Y:S01]  /*3230*/  LEA.HI.X R5, R30, R19, R31, 0x3, P0 ;  /* 0x000000131e057211 */ /* 0x000fe200000f1c1f */
[----:B------:R-:W-:Y:S01]  /*3240*/  IMAD.IADD R30, R13, 0x1, -R28 ;  /* 0x000000010d1e7824 */ /* 0x000fe200078e0a1c */
[----:B-----5:R-:W-:Y:S02]  /*3250*/  FSETP.NEU.AND P0, PT, R12, RZ, PT ;  /* 0x000000ff0c00720b */ /* 0x020fe40003f0d000 */
[----:B------:R-:W-:Y:S02]  /*3260*/  IADD3.X R19, R19, UR7, RZ, P1, !PT ;  /* 0x0000000713137c10 */ /* 0x000fe40008ffe4ff */
[----:B------:R-:W-:-:S09]  /*3270*/  IADD3.X R17, R5, UR7, RZ, P3, !PT ;  /* 0x0000000705117c10 */ /* 0x000fd20009ffe4ff */
[----:B------:R-:W-:Y:S05]  /*3280*/  @!P0 BRA `(.L_x_36) ;  /* 0x0000003400608947 */ /* 0x000fea0003800000 */
[----:B------:R-:W-:Y:S01]  /*3290*/  ULDC.64 UR6, c[0x0][0x5b8] ;  /* 0x00016e0000067ab9 */ /* 0x000fe20000000a00 */
[----:B------:R-:W-:Y:S01]  /*32a0*/  ULDC.64 UR8, c[0x0][0x5a8] ;  /* 0x00016a0000087ab9 */ /* 0x000fe20000000a00 */
[----:B------:R-:W-:Y:S01]  /*32b0*/  IMAD.WIDE.U32 R26, R4, UR6, R26 ;  /* 0x00000006041a7c25 */ /* 0x000fe2000f8e001a */
[----:B------:R-:W-:Y:S01]  /*32c0*/  BSSY B1, `(.L_x_37) ;  /* 0x0000010000017945 */ /* 0x000fe20003800000 */
[----:B------:R-:W-:Y:S02]  /*32d0*/  PRMT R28, RZ, 0x7610, R28 ;  /* 0x00007610ff1c7816 */ /* 0x000fe4000000001c */
[----:B------:R-:W-:Y:S01]  /*32e0*/  IMAD R5, R34, UR6, RZ ;  /* 0x0000000622057c24 */ /* 0x000fe2000f8e02ff */
[----:B------:R-:W-:-:S03]  /*32f0*/  IADD3 R26, P0, R29, R26, RZ ;  /* 0x0000001a1d1a7210 */ /* 0x000fc60007f1e0ff */
[----:B------:R-:W-:Y:S01]  /*3300*/  IMAD R5, R4, UR7, R5 ;  /* 0x0000000704057c24 */ /* 0x000fe2000f8e0205 */
[----:B------:R-:W-:Y:S02]  /*3310*/  ULDC.64 UR6, c[0x0][0x5b0] ;  /* 0x00016c0000067ab9 */ /* 0x000fe40000000a00 */
[----:B------:R-:W-:Y:S02]  /*3320*/  IMAD R29, R25, UR6, RZ ;  /* 0x00000006191d7c24 */ /* 0x000fe4000f8e02ff */
[----:B------:R-:W-:Y:S02]  /*3330*/  IADD3.X R27, R33, R27, R5, P0, !PT ;  /* 0x0000001b211b7210 */ /* 0x000fe400007fe405 */
[----:B------:R-:W-:Y:S01]  /*3340*/  ISETP.GE.AND P0, PT, R30, 0x1, PT ;  /* 0x000000011e00780c */ /* 0x000fe20003f06270 */
[C---:B------:R-:W-:Y:S02]  /*3350*/  IMAD R29, R24.reuse, UR7, R29 ;  /* 0x00000007181d7c24 */ /* 0x040fe4000f8e021d */
[----:B------:R-:W-:Y:S01]  /*3360*/  IMAD.WIDE.U32 R4, R24, UR6, R26 ;  /* 0x0000000618047c25 */ /* 0x000fe2000f8e001a */
[----:B------:R-:W-:-:S02]  /*3370*/  ISETP.LT.OR P4, PT, R6, 0x1, !P0 ;  /* 0x000000010600780c */ /* 0x000fc40004781670 */
[----:B------:R-:W-:-:S04]  /*3380*/  IADD3 R4, P1, R4, UR8, RZ ;  /* 0x0000000804047c10 */ /* 0x000fc8000ff3e0ff */
[----:B------:R-:W-:-:S07]  /*3390*/  IADD3.X R5, R5, UR9, R29, P1, !PT ;  /* 0x0000000905057c10 */ /* 0x000fce0008ffe41d */
[----:B------:R-:W-:Y:S05]  /*33a0*/  @P4 BRA `(.L_x_38) ;  /* 0x0000000000044947 */ /* 0x000fea0003800000 */
[----:B------:R0:W5:Y:S02]  /*33b0*/  LDG.E.U8 R28, desc[UR18][R4.64] ;  /* 0x00000012041c7981 */ /* 0x000164000c1e1100 */
.L_x_38:
[----:B------:R-:W-:Y:S05]  /*33c0*/  BSYNC B1 ;  /* 0x0000000000017941 */ /* 0x000fea0003800000 */
.L_x_37:
[----:B-----5:R-:W-:Y:S01]  /*33d0*/  LOP3.LUT R28, R28, 0xff, RZ, 0xc0, !PT ;  /* 0x000000ff1c1c7812 */ /* 0x020fe200078ec0ff */
[----:B------:R-:W-:Y:S01]  /*33e0*/  BSSY B1, `(.L_x_39) ;  /* 0x000000b000017945 */ /* 0x000fe20003800000 */
[----:B------:R-:W-:Y:S02]  /*33f0*/  ISETP.LT.OR P3, PT, R6, 0x2, !P0 ;  /* 0x000000020600780c */ /* 0x000fe40004761670 */
[----:B------:R-:W-:-:S05]  /*3400*/  F2FP.F16.E4M3.UNPACK_B R28, R28 ;  /* 0x0000001cff1c723e */ /* 0x000fca00020006ff */
[----:B------:R-:W-:-:S05]  /*3410*/  HADD2.F32 R29, -RZ, R28.H0_H0 ;  /* 0x2000001cff1d7230 */ /* 0x000fca0000004100 */
[----:B------:R-:W-:-:S04]  /*3420*/  FMUL R28, R29, R12 ;  /* 0x0000000c1d1c7220 */ /* 0x000fc80000400000 */
[----:B------:R-:W-:-:S05]  /*3430*/  FFMA R28, R149, R10, R28 ;  /* 0x0000000a951c7223 */ /* 0x000fca000000001c */
[----:B------:R-:W-:Y:S02]  /*3440*/  F2FP.SATFINITE.E4M3.F32.PACK_AB_MERGE_C R29, RZ, R28, RZ ;  /* 0x0000001cff1d723e */ /* 0x000fe400048070ff */
[----:B------:R-:W-:-:S03]  /*3450*/  PRMT R28, RZ, 0x7610, R28 ;  /* 0x00007610ff1c7816 */ /* 0x000fc6000000001c */
[----:B------:R1:W-:Y:S01]  /*3460*/  @!P4 STG.E.U8 desc[UR18][R18.64], R29 ;  /* 0x0000001d1200c986 */ /* 0x0003e2000c101112 */
[----:B------:R-:W-:Y:S05]  /*3470*/  @P3 BRA `(.L_x_40) ;  /* 0x0000000000043947 */ /* 0x000fea0003800000 */
[----:B------:R2:W5:Y:S02]  /*3480*/  LDG.E.U8 R28, desc[UR18][R4.64+0x1] ;  /* 0x00000112041c7981 */ /* 0x000564000c1e1100 */
.L_x_40:
[----:B------:R-:W-:Y:S05]  /*3490*/  BSYNC B1 ;  /* 0x0000000000017941 */ /* 0x000fea0003800000 */
.L_x_39:
[----:B-----5:R-:W-:Y:S01]  /*34a0*/  LOP3.LUT R28, R28, 0xff, RZ, 0xc0, !PT ;  /* 0x000000ff1c1c7812 */ /* 0x020fe200078ec0ff */
[----:B------:R-:W-:Y:S01]  /*34b0*/  BSSY B1, `(.L_x_41) ;  /* 0x0000013000017945 */ /* 0x000fe20003800000 */
[----:B------:R-:W-:Y:S02]  /*34c0*/  IADD3 R31, P1, R24, 0x8, RZ ;  /* 0x00000008181f7810 */ /* 0x000fe40007f3e0ff */
[----:B------:R-:W-:-:S03]  /*34d0*/  F2FP.F16.E4M3.UNPACK_B R28, R28 ;  /* 0x0000001cff1c723e */ /* 0x000fc600020006ff */
[----:B------:R-:W-:Y:S01]  /*34e0*/  IMAD.X R24, RZ, RZ, R25, P1 ;  /* 0x000000ffff187224 */ /* 0x000fe200008e0619 */
[----:B------:R-:W-:Y:S01]  /*34f0*/  ISETP.GE.AND P1, PT, R30, 0x9, PT ;  /* 0x000000091e00780c */ /* 0x000fe20003f26270 */
[----:B-1----:R-:W-:Y:S02]  /*3500*/  HADD2.F32 R29, -RZ, R28.H0_H0 ;  /* 0x2000001cff1d7230 */ /* 0x002fe40000004100 */
[----:B------:R-:W-:Y:S01]  /*3510*/  IMAD R24, R24, UR6, RZ ;  /* 0x0000000618187c24 */ /* 0x000fe2000f8e02ff */
[----:B------:R-:W-:Y:S01]  /*3520*/  ISETP.LT.OR P5, PT, R6, 0x1, !P1 ;  /* 0x000000010600780c */ /* 0x000fe20004fa1670 */
[----:B------:R-:W-:-:S04]  /*3530*/  IMAD.WIDE.U32 R26, R31, UR6, R26 ;  /* 0x000000061f1a7c25 */ /* 0x000fc8000f8e001a */
[----:B------:R-:W-:Y:S01]  /*3540*/  FMUL R29, R29, R12 ;  /* 0x0000000c1d1d7220 */ /* 0x000fe20000400000 */
[----:B------:R-:W-:-:S03]  /*3550*/  IMAD R31, R31, UR7, R24 ;  /* 0x000000071f1f7c24 */ /* 0x000fc6000f8e0218 */
[----:B------:R-:W-:Y:S01]  /*3560*/  FFMA R29, R144, R10, R29 ;  /* 0x0000000a901d7223 */ /* 0x000fe2000000001d */
[----:B------:R-:W-:Y:S02]  /*3570*/  IADD3 R24, P4, R26, UR8, RZ ;  /* 0x000000081a187c10 */ /* 0x000fe4000ff9e0ff */
[----:B------:R-:W-:Y:S02]  /*3580*/  PRMT R26, RZ, 0x7610, R26 ;  /* 0x00007610ff1a7816 */ /* 0x000fe4000000001a */
[----:B------:R-:W-:Y:S02]  /*3590*/  F2FP.SATFINITE.E4M3.F32.PACK_AB_MERGE_C R29, RZ, R29, RZ ;  /* 0x0000001dff1d723e */ /* 0x000fe400048070ff */
[----:B------:R-:W-:-:S03]  /*35a0*/  IADD3.X R25, R27, UR9, R31, P4, !PT ;  /* 0x000000091b197c10 */ /* 0x000fc6000a7fe41f */
[----:B------:R1:W-:Y:S01]  /*35b0*/  @!P3 STG.E.U8 desc[UR18][R18.64+0x1], R29 ;  /* 0x0000011d1200b986 */ /* 0x0003e2000c101112 */
[----:B------:R-:W-:Y:S05]  /*35c0*/  @P5 BRA `(.L_x_42) ;  /* 0x0000000000045947 */ /* 0x000fea0003800000 */
[----:B------:R3:W5:Y:S02]  /*35d0*/  LDG.E.U8 R26, desc[UR18][R24.64] ;  /* 0x00000012181a7981 */ /* 0x000764000c1e1100 */
.L_x_42:
[----:B------:R-:W-:Y:S05]  /*35e0*/  BSYNC B1 ;  /* 0x0000000000017941 */ /* 0x000fea0003800000 */
.L_x_41:
        /* <DEDUP_REMOVED lines=12> */
.L_x_44:
[----:B------:R-:W-:Y:S05]  /*36b0*/  BSYNC B1 ;  /* 0x0000000000017941 */ /* 0x000fea0003800000 */
.L_x_43:
[----:B-----5:R-:W-:Y:S01]  /*36c0*/  LOP3.LUT R26, R26, 0xff, RZ, 0xc0, !PT ;  /* 0x000000ff1a1a7812 */ /* 0x020fe200078ec0ff */
[----:B------:R-:W-:Y:S01]  /*36d0*/  BSSY B1, `(.L_x_45) ;  /* 0x000000b000017945 */ /* 0x000fe20003800000 */
[----:B------:R-:W-:Y:S02]  /*36e0*/  ISETP.LT.OR P4, PT, R6, 0x9, !P0 ;  /* 0x000000090600780c */ /* 0x000fe40004781670 */
[----:B------:R-:W-:-:S05]  /*36f0*/  F2FP.F16.E4M3.UNPACK_B R26, R26 ;  /* 0x0000001aff1a723e */ /* 0x000fca00020006ff */
[----:B----4-:R-:W-:Y:S01]  /*3700*/  HADD2.F32 R27, -RZ, R26.H0_H0 ;  /* 0x2000001aff1b7230 */ /* 0x010fe20000004100 */
[----:B------:R-:W-:-:S04]  /*3710*/  PRMT R26, RZ, 0x7610, R26 ;  /* 0x00007610ff1a7816 */ /* 0x000fc8000000001a */
[----:B------:R-:W-:-:S04]  /*3720*/  FMUL R27, R27, R12 ;  /* 0x0000000c1b1b7220 */ /* 0x000fc80000400000 */
[----:B------:R-:W-:-:S05]  /*3730*/  FFMA R27, R142, R10, R27 ;  /* 0x0000000a8e1b7223 */ /* 0x000fca000000001b */
[----:B------:R-:W-:-:S05]  /*3740*/  F2FP.SATFINITE.E4M3.F32.PACK_AB_MERGE_C R27, RZ, R27, RZ ;  /* 0x0000001bff1b723e */ /* 0x000fca00048070ff */
[----:B------:R4:W-:Y:S01]  /*3750*/  @!P3 STG.E.U8 desc[UR18][R16.64+0x1], R27 ;  /* 0x0000011b1000b986 */ /* 0x0009e2000c101112 */
[----:B------:R-:W-:Y:S05]  /*3760*/  @P4 BRA `(.L_x_46) ;  /* 0x0000000000044947 */ /* 0x000fea0003800000 */
[----:B------:R0:W5:Y:S02]  /*3770*/  LDG.E.U8 R26, desc[UR18][R4.64+0x8] ;  /* 0x00000812041a7981 */ /* 0x000164000c1e1100 */
.L_x_46:
[----:B------:R-:W-:Y:S05]  /*3780*/  BSYNC B1 ;  /* 0x0000000000017941 */ /* 0x000fea0003800000 */
.L_x_45:
[----:B-----5:R-:W-:Y:S01]  /*3790*/  LOP3.LUT R26, R26, 0xff, RZ, 0xc0, !PT ;  /* 0x000000ff1a1a7812 */ /* 0x020fe200078ec0ff */
[----:B------:R-:W-:Y:S01]  /*37a0*/  BSSY B1, `(.L_x_47) ;  /* 0x000000b000017945 */ /* 0x000fe20003800000 */
[----:B------:R-:W-:Y:S02]  /*37b0*/  ISETP.LT.OR P3, PT, R6, 0xa, !P0 ;  /* 0x0000000a0600780c */ /* 0x000fe40004761670 */
[----:B------:R-:W-:-:S05]  /*37c0*/  F2FP.F16.E4M3.UNPACK_B R26, R26 ;  /* 0x0000001aff1a723e */ /* 0x000fca00020006ff */
[----:B----4-:R-:W-:-:S05]  /*37d0*/  HADD2.F32 R27, -RZ, R26.H0_H0 ;  /* 0x2000001aff1b7230 */ /* 0x010fca0000004100 */
[----:B------:R-:W-:-:S04]  /*37e0*/  FMUL R26, R27, R12 ;  /* 0x0000000c1b1a7220 */ /* 0x000fc80000400000 */
[----:B------:R-:W-:-:S05]  /*37f0*/  FFMA R26, R145, R10, R26 ;  /* 0x0000000a911a7223 */ /* 0x000fca000000001a */
[----:B------:R-:W-:Y:S02]  /*3800*/  F2FP.SATFINITE.E4M3.F32.PACK_AB_MERGE_C R27, RZ, R26, RZ ;  /* 0x0000001aff1b723e */ /* 0x000fe400048070ff */
[----:B------:R-:W-:-:S03]  /*3810*/  PRMT R26, RZ, 0x7610, R26 ;  /* 0x00007610ff1a7816 */ /* 0x000fc6000000001a */
[----:B------:R4:W-:Y:S01]  /*3820*/  @!P4 STG.E.U8 desc[UR18][R18.64+0x8], R27 ;  /* 0x0000081b1200c986 */ /* 0x0009e2000c101112 */
[----:B------:R-:W-:Y:S05]  /*3830*/  @P3 BRA `(.L_x_48) ;  /* 0x0000000000043947 */ /* 0x000fea0003800000 */
[----:B------:R0:W5:Y:S02]  /*3840*/  LDG.E.U8 R26, desc[UR18][R4.64+0x9] ;  /* 0x00000912041a7981 */ /* 0x000164000c1e1100 */
.L_x_48:
[----:B------:R-:W-:Y:S05]  /*3850*/  BSYNC B1 ;  /* 0x0000000000017941 */ /* 0x000fea0003800000 */
.L_x_47:
        /* <DEDUP_REMOVED lines=12> */
.L_x_50:
[----:B------:R-:W-:Y:S05]  /*3920*/  BSYNC B1 ;  /* 0x0000000000017941 */ /* 0x000fea0003800000 */
.L_x_49:
        /* <DEDUP_REMOVED lines=12> */
.L_x_52:
[----:B------:R-:W-:Y:S05]  /*39f0*/  BSYNC B1 ;  /* 0x0000000000017941 */ /* 0x000fea0003800000 */
.L_x_51:
        /* <DEDUP_REMOVED lines=12> */
.L_x_54:
[----:B------:R-:W-:Y:S05]  /*3ac0*/  BSYNC B1 ;  /* 0x0000000000017941 */ /* 0x000fea0003800000 */
.L_x_53:
        /* <DEDUP_REMOVED lines=12> */
.L_x_56:
[----:B------:R-:W-:Y:S05]  /*3b90*/  BSYNC B1 ;  /* 0x0000000000017941 */ /* 0x000fea0003800000 */
.L_x_55:
        /* <DEDUP_REMOVED lines=12> */
.L_x_58:
[----:B------:R-:W-:Y:S05]  /*3c60*/  BSYNC B1 ;  /* 0x0000000000017941 */ /* 0x000fea0003800000 */
.L_x_57:
        /* <DEDUP_REMOVED lines=12> */
.L_x_60:
[----:B------:R-:W-:Y:S05]  /*3d30*/  BSYNC B1 ;  /* 0x0000000000017941 */ /* 0x000fea0003800000 */
.L_x_59:
        /* <DEDUP_REMOVED lines=12> */
.L_x_62:
[----:B------:R-:W-:Y:S05]  /*3e00*/  BSYNC B1 ;  /* 0x0000000000017941 */ /* 0x000fea0003800000 */
.L_x_61:
        /* <DEDUP_REMOVED lines=12> */
.L_x_64:
[----:B------:R-:W-:Y:S05]  /*3ed0*/  BSYNC B1 ;  /* 0x0000000000017941 */ /* 0x000fea0003800000 */
.L_x_63:
        /* <DEDUP_REMOVED lines=12> */
.L_x_66:
[----:B------:R-:W-:Y:S05]  /*3fa0*/  BSYNC B1 ;  /* 0x0000000000017941 */ /* 0x000fea0003800000 */
.L_x_65:
        /* <DEDUP_REMOVED lines=12> */
.L_x_68:
[----:B------:R-:W-:Y:S05]  /*4070*/  BSYNC B1 ;  /* 0x0000000000017941 */ /* 0x000fea0003800000 */
.L_x_67:
        /* <DEDUP_REMOVED lines=12> */
.L_x_70:
[----:B------:R-:W-:Y:S05]  /*4140*/  BSYNC B1 ;  /* 0x0000000000017941 */ /* 0x000fea0003800000 */
.L_x_69:
        /* <DEDUP_REMOVED lines=12> */
.L_x_72:
[----:B------:R-:W-:Y:S05]  /*4210*/  BSYNC B1 ;  /* 0x0000000000017941 */ /* 0x000fea0003800000 */
.L_x_71:
        /* <DEDUP_REMOVED lines=12> */
.L_x_74:
[----:B------:R-:W-:Y:S05]  /*42e0*/  BSYNC B1 ;  /* 0x0000000000017941 */ /* 0x000fea0003800000 */
.L_x_73:
        /* <DEDUP_REMOVED lines=12> */
.L_x_76:
[----:B------:R-:W-:Y:S05]  /*43b0*/  BSYNC B1 ;  /* 0x0000000000017941 */ /* 0x000fea0003800000 */
.L_x_75:
        /* <DEDUP_REMOVED lines=12> */
.L_x_78:
[----:B------:R-:W-:Y:S05]  /*4480*/  BSYNC B1 ;  /* 0x0000000000017941 */ /* 0x000fea0003800000 */
.L_x_77:
        /* <DEDUP_REMOVED lines=12> */
.L_x_80:
[----:B------:R-:W-:Y:S05]  /*4550*/  BSYNC B1 ;  /* 0x0000000000017941 */ /* 0x000fea0003800000 */
.L_x_79:
        /* <DEDUP_REMOVED lines=12> */
.L_x_82:
[----:B------:R-:W-:Y:S05]  /*4620*/  BSYNC B1 ;  /* 0x0000000000017941 */ /* 0x000fea0003800000 */
.L_x_81:
        /* <DEDUP_REMOVED lines=12> */
.L_x_84:
[----:B------:R-:W-:Y:S05]  /*46f0*/  BSYNC B1 ;  /* 0x0000000000017941 */ /* 0x000fea0003800000 */
.L_x_83:
        /* <DEDUP_REMOVED lines=12> */
.L_x_86:
[----:B------:R-:W-:Y:S05]  /*47c0*/  BSYNC B1 ;  /* 0x0000000000017941 */ /* 0x000fea0003800000 */
.L_x_85:
        /* <DEDUP_REMOVED lines=12> */
.L_x_88:
[----:B------:R-:W-:Y:S05]  /*4890*/  BSYNC B1 ;  /* 0x0000000000017941 */ /* 0x000fea0003800000 */
.L_x_87:
        /* <DEDUP_REMOVED lines=12> */
.L_x_90:
[----:B------:R-:W-:Y:S05]  /*4960*/  BSYNC B1 ;  /* 0x0000000000017941 */ /* 0x000fea0003800000 */
.L_x_89:
        /* <DEDUP_REMOVED lines=12> */
.L_x_92:
[----:B------:R-:W-:Y:S05]  /*4a30*/  BSYNC B1 ;  /* 0x0000000000017941 */ /* 0x000fea0003800000 */
.L_x_91:
        /* <DEDUP_REMOVED lines=12> */
.L_x_94:
[----:B------:R-:W-:Y:S05]  /*4b00*/  BSYNC B1 ;  /* 0x0000000000017941 */ /* 0x000fea0003800000 */
.L_x_93:
        /* <DEDUP_REMOVED lines=12> */
.L_x_96:
[----:B------:R-:W-:Y:S05]  /*4bd0*/  BSYNC B1 ;  /* 0x0000000000017941 */ /* 0x000fea0003800000 */
.L_x_95:
        /* <DEDUP_REMOVED lines=12> */
.L_x_98:
[----:B------:R-:W-:Y:S05]  /*4ca0*/  BSYNC B1 ;  /* 0x0000000000017941 */ /* 0x000fea0003800000 */
.L_x_97:
        /* <DEDUP_REMOVED lines=12> */
.L_x_100:
[----:B------:R-:W-:Y:S05]  /*4d70*/  BSYNC B1 ;  /* 0x0000000000017941 */ /* 0x000fea0003800000 */
.L_x_99:
        /* <DEDUP_REMOVED lines=12> */
.L_x_102:
[----:B------:R-:W-:Y:S05]  /*4e40*/  BSYNC B1 ;  /* 0x0000000000017941 */ /* 0x000fea0003800000 */
.L_x_101:
        /* <DEDUP_REMOVED lines=12> */
.L_x_104:
[----:B------:R-:W-:Y:S05]  /*4f10*/  BSYNC B1 ;  /* 0x0000000000017941 */ /* 0x000fea0003800000 */
.L_x_103:
        /* <DEDUP_REMOVED lines=12> */
.L_x_106:
[----:B------:R-:W-:Y:S05]  /*4fe0*/  BSYNC B1 ;  /* 0x0000000000017941 */ /* 0x000fea0003800000 */
.L_x_105:
        /* <DEDUP_REMOVED lines=12> */
.L_x_108:
[----:B------:R-:W-:Y:S05]  /*50b0*/  BSYNC B1 ;  /* 0x0000000000017941 */ /* 0x000fea0003800000 */
.L_x_107:
        /* <DEDUP_REMOVED lines=12> */
.L_x_110:
[----:B------:R-:W-:Y:S05]  /*5180*/  BSYNC B1 ;  /* 0x0000000000017941 */ /* 0x000fea0003800000 */
.L_x_109:
        /* <DEDUP_REMOVED lines=12> */
.L_x_112:
[----:B------:R-:W-:Y:S05]  /*5250*/  BSYNC B1 ;  /* 0x0000000000017941 */ /* 0x000fea0003800000 */
.L_x_111:
        /* <DEDUP_REMOVED lines=12> */
.L_x_114:
[----:B------:R-:W-:Y:S05]  /*5320*/  BSYNC B1 ;  /* 0x0000000000017941 */ /* 0x000fea0003800000 */
.L_x_113:
        /* <DEDUP_REMOVED lines=12> */
.L_x_116:
[----:B------:R-:W-:Y:S05]  /*53f0*/  BSYNC B1 ;  /* 0x0000000000017941 */ /* 0x000fea0003800000 */
.L_x_115:
        /* <DEDUP_REMOVED lines=12> */
.L_x_118:
[----:B------:R-:W-:Y:S05]  /*54c0*/  BSYNC B1 ;  /* 0x0000000000017941 */ /* 0x000fea0003800000 */
.L_x_117:
        /* <DEDUP_REMOVED lines=12> */
.L_x_120:
[----:B------:R-:W-:Y:S05]  /*5590*/  BSYNC B1 ;  /* 0x0000000000017941 */ /* 0x000fea0003800000 */
.L_x_119:
        /* <DEDUP_REMOVED lines=12> */
.L_x_122:
[----:B------:R-:W-:Y:S05]  /*5660*/  BSYNC B1 ;  /* 0x0000000000017941 */ /* 0x000fea0003800000 */
.L_x_121:
        /* <DEDUP_REMOVED lines=12> */
.L_x_124:
[----:B------:R-:W-:Y:S05]  /*5730*/  BSYNC B1 ;  /* 0x0000000000017941 */ /* 0x000fea0003800000 */
.L_x_123:
        /* <DEDUP_REMOVED lines=12> */
.L_x_126:
[----:B------:R-:W-:Y:S05]  /*5800*/  BSYNC B1 ;  /* 0x0000000000017941 */ /* 0x000fea0003800000 */
.L_x_125:
        /* <DEDUP_REMOVED lines=12> */
.L_x_128:
[----:B------:R-:W-:Y:S05]  /*58d0*/  BSYNC B1 ;  /* 0x0000000000017941 */ /* 0x000fea0003800000 */
.L_x_127:
        /* <DEDUP_REMOVED lines=12> */
.L_x_130:
[----:B------:R-:W-:Y:S05]  /*59a0*/  BSYNC B1 ;  /* 0x0000000000017941 */ /* 0x000fea0003800000 */
.L_x_129:
        /* <DEDUP_REMOVED lines=12> */
.L_x_132:
[----:B------:R-:W-:Y:S05]  /*5a70*/  BSYNC B1 ;  /* 0x0000000000017941 */ /* 0x000fea0003800000 */
.L_x_131:
        /* <DEDUP_REMOVED lines=12> */
.L_x_134:
[----:B------:R-:W-:Y:S05]  /*5b40*/  BSYNC B1 ;  /* 0x0000000000017941 */ /* 0x000fea0003800000 */
.L_x_133:
        /* <DEDUP_REMOVED lines=12> */
.L_x_136:
[----:B------:R-:W-:Y:S05]  /*5c10*/  BSYNC B1 ;  /* 0x0000000000017941 */ /* 0x000fea0003800000 */
.L_x_135:
        /* <DEDUP_REMOVED lines=12> */
.L_x_138:
[----:B------:R-:W-:Y:S05]  /*5ce0*/  BSYNC B1 ;  /* 0x0000000000017941 */ /* 0x000fea0003800000 */
.L_x_137:
        /* <DEDUP_REMOVED lines=12> */
.L_x_140:
[----:B------:R-:W-:Y:S05]  /*5db0*/  BSYNC B1 ;  /* 0x0000000000017941 */ /* 0x000fea0003800000 */
.L_x_139:
        /* <DEDUP_REMOVED lines=12> */
.L_x_142:
[----:B------:R-:W-:Y:S05]  /*5e80*/  BSYNC B1 ;  /* 0x0000000000017941 */ /* 0x000fea0003800000 */
.L_x_141:
        /* <DEDUP_REMOVED lines=12> */
.L_x_144:
[----:B------:R-:W-:Y:S05]  /*5f50*/  BSYNC B1 ;  /* 0x0000000000017941 */ /* 0x000fea0003800000 */
.L_x_143:
        /* <DEDUP_REMOVED lines=12> */
.L_x_146:
[----:B------:R-:W-:Y:S05]  /*6020*/  BSYNC B1 ;  /* 0x0000000000017941 */ /* 0x000fea0003800000 */
.L_x_145:
        /* <DEDUP_REMOVED lines=12> */
.L_x_148:
[----:B------:R-:W-:Y:S05]  /*60f0*/  BSYNC B1 ;  /* 0x0000000000017941 */ /* 0x000fea0003800000 */
.L_x_147:
        /* <DEDUP_REMOVED lines=12> */
.L_x_150:
[----:B------:R-:W-:Y:S05]  /*61c0*/  BSYNC B1 ;  /* 0x0000000000017941 */ /* 0x000fea0003800000 */
.L_x_149:
        /* <DEDUP_REMOVED lines=12> */
.L_x_152:
[----:B------:R-:W-:Y:S05]  /*6290*/  BSYNC B1 ;  /* 0x0000000000017941 */ /* 0x000fea0003800000 */
.L_x_151:
        /* <DEDUP_REMOVED lines=12> */
.L_x_154:
[----:B------:R-:W-:Y:S05]  /*6360*/  BSYNC B1 ;  /* 0x0000000000017941 */ /* 0x000fea0003800000 */
.L_x_153:
        /* <DEDUP_REMOVED lines=12> */
.L_x_156:
[----:B------:R-:W-:Y:S05]  /*6430*/  BSYNC B1 ;  /* 0x0000000000017941 */ /* 0x000fea0003800000 */
.L_x_155:
        /* <DEDUP_REMOVED lines=12> */
.L_x_158:
[----:B------:R-:W-:Y:S05]  /*6500*/  BSYNC B1 ;  /* 0x0000000000017941 */ /* 0x000fea0003800000 */
.L_x_157:
[----:B-----5:R-:W-:Y:S01]  /*6510*/  LOP3.LUT R26, R26, 0xff, RZ, 0xc0, !PT ;  /* 0x000000ff1a1a7812 */ /* 0x020fe200078ec0ff */
[----:B------:R-:W-:Y:S01]  /*6520*/  BSSY B1, `(.L_x_159) ;  /* 0x000000b000017945 */ /* 0x000fe20003800000 */
[----:B------:R-:W-:Y:S02]  /*6530*/  ISETP.LT.OR P0, PT, R6, 0x7a, !P0 ;  /* 0x0000007a0600780c */ /* 0x000fe40004701670 */
[----:B------:R-:W-:-:S05]  /*6540*/  F2FP.F16.E4M3.UNPACK_B R26, R26 ;  /* 0x0000001aff1a723e */ /* 0x000fca00020006ff */
[----:B----4-:R-:W-:-:S05]  /*6550*/  HADD2.F32 R27, -RZ, R26.H0_H0 ;  /* 0x2000001aff1b7230 */ /* 0x010fca0000004100 */
[----:B------:R-:W-:-:S04]  /*6560*/  FMUL R26, R27, R12 ;  /* 0x0000000c1b1a7220 */ /* 0x000fc80000400000 */
[----:B------:R-:W-:Y:S01]  /*6570*/  FFMA R26, R21, R10, R26 ;  /* 0x0000000a151a7223 */ /* 0x000fe2000000001a */
[----:B------:R-:W-:-:S04]  /*6580*/  PRMT R21, RZ, 0x7610, R21 ;  /* 0x00007610ff157816 */ /* 0x000fc80000000015 */
[----:B------:R-:W-:-:S05]  /*6590*/  F2FP.SATFINITE.E4M3.F32.PACK_AB_MERGE_C R27, RZ, R26, RZ ;  /* 0x0000001aff1b723e */ /* 0x000fca00048070ff */
[----:B------:R4:W-:Y:S01]  /*65a0*/  @!P4 STG.E.U8 desc[UR18][R18.64+0x78], R27 ;  /* 0x0000781b1200c986 */ /* 0x0009e2000c101112 */
[----:B------:R-:W-:Y:S05]  /*65b0*/  @P0 BRA `(.L_x_160) ;  /* 0x0000000000040947 */ /* 0x000fea0003800000 */
[----:B------:R0:W5:Y:S02]  /*65c0*/  LDG.E.U8 R21, desc[UR18][R4.64+0x79] ;  /* 0x0000791204157981 */ /* 0x000164000c1e1100 */
.L_x_160:
[----:B------:R-:W-:Y:S05]  /*65d0*/  BSYNC B1 ;  /* 0x0000000000017941 */ /* 0x000fea0003800000 */
.L_x_159:
[----:B-----5:R-:W-:Y:S01]  /*65e0*/  LOP3.LUT R21, R21, 0xff, RZ, 0xc0, !PT ;  /* 0x000000ff15157812 */ /* 0x020fe200078ec0ff */
[----:B------:R-:W-:Y:S01]  /*65f0*/  BSSY B1, `(.L_x_161) ;  /* 0x000000b000017945 */ /* 0x000fe20003800000 */
[----:B------:R-:W-:Y:S02]  /*6600*/  ISETP.LT.OR P3, PT, R6, 0x79, !P1 ;  /* 0x000000790600780c */ /* 0x000fe40004f61670 */
[----:B------:R-:W-:Y:S02]  /*6610*/  F2FP.F16.E4M3.UNPACK_B R21, R21 ;  /* 0x00000015ff15723e */ /* 0x000fe400020006ff */
[----:B0-2---:R-:W-:-:S03]  /*6620*/  PRMT R4, RZ, 0x7610, R4 ;  /* 0x00007610ff047816 */ /* 0x005fc60000000004 */
[----:B------:R-:W-:-:S05]  /*6630*/  HADD2.F32 R21, -RZ, R21.H0_H0 ;  /* 0x20000015ff157230 */ /* 0x000fca0000004100 */
[----:B------:R-:W-:-:S04]  /*6640*/  FMUL R21, R21, R12 ;  /* 0x0000000c15157220 */ /* 0x000fc80000400000 */
[----:B------:R-:W-:-:S05]  /*6650*/  FFMA R21, R20, R10, R21 ;  /* 0x0000000a14157223 */ /* 0x000fca0000000015 */
[----:B------:R-:W-:-:S05]  /*6660*/  F2FP.SATFINITE.E4M3.F32.PACK_AB_MERGE_C R21, RZ, R21, RZ ;  /* 0x00000015ff15723e */ /* 0x000fca00048070ff */
[----:B------:R0:W-:Y:S01]  /*6670*/  @!P0 STG.E.U8 desc[UR18][R18.64+0x79], R21 ;  /* 0x0000791512008986 */ /* 0x0001e2000c101112 */
[----:B------:R-:W-:Y:S05]  /*6680*/  @P3 BRA `(.L_x_162) ;  /* 0x0000000000043947 */ /* 0x000fea0003800000 */
[----:B------:R2:W5:Y:S02]  /*6690*/  LDG.E.U8 R4, desc[UR18][R24.64+0x78] ;  /* 0x0000781218047981 */ /* 0x000564000c1e1100 */
.L_x_162:
[----:B------:R-:W-:Y:S05]  /*66a0*/  BSYNC B1 ;  /* 0x0000000000017941 */ /* 0x000fea0003800000 */
.L_x_161:
        /* <DEDUP_REMOVED lines=12> */
.L_x_164:
[----:B------:R-:W-:Y:S05]  /*6770*/  BSYNC B1 ;  /* 0x0000000000017941 */ /* 0x000fea0003800000 */
.L_x_163:
[----:B------:R-:W-:Y:S05]  /*6780*/  @P1 BRA `(.L_x_165) ;  /* 0x0000001000281947 */ /* 0x000fea0003800000 */
[----:B-----5:R-:W-:-:S04]  /*6790*/  LOP3.LUT R4, R4, 0xff, RZ, 0xc0, !PT ;  /* 0x000000ff04047812 */ /* 0x020fc800078ec0ff */
[----:B------:R-:W-:-:S05]  /*67a0*/  F2FP.F16.E4M3.UNPACK_B R4, R4 ;  /* 0x00000004ff04723e */ /* 0x000fca00020006ff */
[----:B0-----:R-:W-:-:S05]  /*67b0*/  HADD2.F32 R5, -RZ, R4.H0_H0 ;  /* 0x20000004ff057230 */ /* 0x001fca0000004100 */
[----:B------:R-:W-:-:S04]  /*67c0*/  FMUL R5, R5, R12 ;  /* 0x0000000c05057220 */ /* 0x000fc80000400000 */
[----:B------:R-:W-:-:S05]  /*67d0*/  FFMA R5, R22, R10, R5 ;  /* 0x0000000a16057223 */ /* 0x000fca0000000005 */
[----:B------:R-:W-:-:S05]  /*67e0*/  F2FP.SATFINITE.E4M3.F32.PACK_AB_MERGE_C R5, RZ, R5, RZ ;  /* 0x00000005ff05723e */ /* 0x000fca00048070ff */
[----:B------:R0:W-:Y:S01]  /*67f0*/  STG.E.U8 desc[UR18][R16.64+0x79], R5 ;  /* 0x0000790510007986 */ /* 0x0001e2000c101112 */
[----:B------:R-:W-:Y:S05]  /*6800*/  BRA `(.L_x_165) ;  /* 0x0000001000087947 */ /* 0x000fea0003800000 */
.L_x_36:
[----:B------:R-:W-:Y:S01]  /*6810*/  ISETP.GE.AND P1, PT, R30, 0x1, PT ;  /* 0x000000011e00780c */ /* 0x000fe20003f26270 */
[-C--:B------:R-:W-:Y:S01]  /*6820*/  FMUL R149, R149, R10.reuse ;  /* 0x0000000a95957220 */ /* 0x080fe20000400000 */
[-C--:B------:R-:W-:Y:S01]  /*6830*/  FMUL R144, R144, R10.reuse ;  /* 0x0000000a90907220 */ /* 0x080fe20000400000 */
[----:B------:R-:W-:Y:S01]  /*6840*/  ISETP.GE.AND P0, PT, R30, 0x9, PT ;  /* 0x000000091e00780c */ /* 0x000fe20003f06270 */
[-C--:B------:R-:W-:Y:S01]  /*6850*/  FMUL R147, R147, R10.reuse ;  /* 0x0000000a93937220 */ /* 0x080fe20000400000 */
[----:B------:R-:W-:Y:S01]  /*6860*/  ISETP.LT.OR P4, PT, R6, 0x1, !P1 ;  /* 0x000000010600780c */ /* 0x000fe20004f81670 */
[-C--:B------:R-:W-:Y:S01]  /*6870*/  FMUL R142, R142, R10.reuse ;  /* 0x0000000a8e8e7220 */ /* 0x080fe20000400000 */
[----:B------:R-:W-:Y:S01]  /*6880*/  ISETP.LT.OR P5, PT, R6, 0x2, !P1 ;  /* 0x000000020600780c */ /* 0x000fe20004fa1670 */
[-C--:B------:R-:W-:Y:S01]  /*6890*/  FMUL R145, R145, R10.reuse ;  /* 0x0000000a91917220 */ /* 0x080fe20000400000 */
[----:B------:R-:W-:Y:S01]  /*68a0*/  F2FP.SATFINITE.E4M3.F32.PACK_AB_MERGE_C R149, RZ, R149, RZ ;  /* 0x00000095ff95723e */ /* 0x000fe200048070ff */
[----:B------:R-:W-:Y:S01]  /*68b0*/  FMUL R140, R140, R10 ;  /* 0x0000000a8c8c7220 */ /* 0x000fe20000400000 */
[----:B------:R-:W-:Y:S01]  /*68c0*/  F2FP.SATFINITE.E4M3.F32.PACK_AB_MERGE_C R5, RZ, R144, RZ ;  /* 0x00000090ff05723e */ /* 0x000fe200048070ff */
[-C--:B------:R-:W-:Y:S01]  /*68d0*/  FMUL R143, R143, R10.reuse ;  /* 0x0000000a8f8f7220 */ /* 0x080fe20000400000 */
[----:B------:R-:W-:Y:S01]  /*68e0*/  ISETP.LT.OR P3, PT, R6, 0x1, !P0 ;  /* 0x000000010600780c */ /* 0x000fe20004761670 */
[-C--:B------:R-:W-:Y:S01]  /*68f0*/  FMUL R138, R138, R10.reuse ;  /* 0x0000000a8a8a7220 */ /* 0x080fe20000400000 */
[C---:B------:R-:W-:Y:S01]  /*6900*/  ISETP.LT.OR P6, PT, R6.reuse, 0xa, !P1 ;  /* 0x0000000a0600780c */ /* 0x040fe20004fc1670 */
[-C--:B------:R-:W-:Y:S01]  /*6910*/  FMUL R141, R141, R10.reuse ;  /* 0x0000000a8d8d7220 */ /* 0x080fe20000400000 */
[----:B------:R-:W-:Y:S01]  /*6920*/  F2FP.SATFINITE.E4M3.F32.PACK_AB_MERGE_C R147, RZ, R147, RZ ;  /* 0x00000093ff93723e */ /* 0x000fe200048070ff */
[----:B------:R-:W-:Y:S01]  /*6930*/  @!P4 STG.E.U8 desc[UR18][R18.64], R149 ;  /* 0x000000951200c986 */ /* 0x000fe2000c101112 */
[----:B------:R-:W-:Y:S01]  /*6940*/  ISETP.LT.OR P4, PT, R6, 0x2, !P0 ;  /* 0x000000020600780c */ /* 0x000fe20004781670 */
[----:B------:R-:W-:Y:S01]  /*6950*/  FMUL R136, R136, R10 ;  /* 0x0000000a88887220 */ /* 0x000fe20000400000 */
[----:B------:R-:W-:Y:S01]  /*6960*/  F2FP.SATFINITE.E4M3.F32.PACK_AB_MERGE_C R25, RZ, R142, RZ ;  /* 0x0000008eff19723e */ /* 0x000fe200048070ff */
[----:B------:R0:W-:Y:S01]  /*6970*/  @!P5 STG.E.U8 desc[UR18][R18.64+0x1], R5 ;  /* 0x000001051200d986 */ /* 0x0001e2000c101112 */
[C---:B------:R-:W-:Y:S01]  /*6980*/  ISETP.LT.OR P5, PT, R6.reuse, 0x9, !P1 ;  /* 0x000000090600780c */ /* 0x040fe20004fa1670 */
[-C--:B------:R-:W-:Y:S01]  /*6990*/  FMUL R139, R139, R10.reuse ;  /* 0x0000000a8b8b7220 */ /* 0x080fe20000400000 */
[----:B------:R-:W-:Y:S01]  /*69a0*/  F2FP.SATFINITE.E4M3.F32.PACK_AB_MERGE_C R145, RZ, R145, RZ ;  /* 0x00000091ff91723e */ /* 0x000fe200048070ff */
[----:B------:R-:W-:Y:S01]  /*69b0*/  @!P3 STG.E.U8 desc[UR18][R16.64], R147 ;  /* 0x000000931000b986 */ /* 0x000fe2000c101112 */
[----:B------:R-:W-:Y:S01]  /*69c0*/  ISETP.LT.OR P3, PT, R6, 0x9, !P0 ;  /* 0x000000090600780c */ /* 0x000fe20004761670 */
[-C--:B------:R-:W-:Y:S01]  /*69d0*/  FMUL R134, R134, R10.reuse ;  /* 0x0000000a86867220 */ /* 0x080fe20000400000 */
[----:B------:R-:W-:Y:S01]  /*69e0*/  F2FP.SATFINITE.E4M3.F32.PACK_AB_MERGE_C R143, RZ, R143, RZ ;  /* 0x0000008fff8f723e */ /* 0x000fe200048070ff */
[-C--:B------:R-:W-:Y:S01]  /*69f0*/  FMUL R137, R137, R10.reuse ;  /* 0x0000000a89897220 */ /* 0x080fe20000400000 */
[----:B------:R-:W-:Y:S01]  /*6a00*/  F2FP.SATFINITE.E4M3.F32.PACK_AB_MERGE_C R141, RZ, R141, RZ ;  /* 0x0000008dff8d723e */ /* 0x000fe200048070ff */
[----:B------:R1:W-:Y:S01]  /*6a10*/  @!P4 STG.E.U8 desc[UR18][R16.64+0x1], R25 ;  /* 0x000001191000c986 */ /* 0x0003e2000c101112 */
[----:B------:R-:W-:Y:S01]  /*6a20*/  ISETP.LT.OR P4, PT, R6, 0xa, !P0 ;  /* 0x0000000a0600780c */ /* 0x000fe20004781670 */
[----:B------:R-:W-:Y:S01]  /*6a30*/  FMUL R132, R132, R10 ;  /* 0x0000000a84847220 */ /* 0x000fe20000400000 */
[----:B0-----:R-:W-:Y:S01]  /*6a40*/  F2FP.SATFINITE.E4M3.F32.PACK_AB_MERGE_C R5, RZ, R140, RZ ;  /* 0x0000008cff05723e */ /* 0x001fe200048070ff */
[----:B------:R-:W-:Y:S01]  /*6a50*/  @!P5 STG.E.U8 desc[UR18][R18.64+0x8], R145 ;  /* 0x000008911200d986 */ /* 0x000fe2000c101112 */
[C---:B------:R-:W-:Y:S01]  /*6a60*/  ISETP.LT.OR P5, PT, R6.reuse, 0x11, !P1 ;  /* 0x000000110600780c */ /* 0x040fe20004fa1670 */
[-C--:B------:R-:W-:Y:S01]  /*6a70*/  FMUL R135, R135, R10.reuse ;  /* 0x0000000a87877220 */ /* 0x080fe20000400000 */
[----:B------:R-:W-:Y:S01]  /*6a80*/  F2FP.SATFINITE.E4M3.F32.PACK_AB_MERGE_C R139, RZ, R139, RZ ;  /* 0x0000008bff8b723e */ /* 0x000fe200048070ff */
[----:B------:R0:W-:Y:S01]  /*6a90*/  @!P6 STG.E.U8 desc[UR18][R18.64+0x9], R5 ;  /* 0x000009051200e986 */ /* 0x0001e2000c101112 */
[----:B------:R-:W-:Y:S01]  /*6aa0*/  ISETP.LT.OR P6, PT, R6, 0x12, !P1 ;  /* 0x000000120600780c */ /* 0x000fe20004fc1670 */
[----:B------:R-:W-:Y:S01]  /*6ab0*/  FMUL R130, R130, R10 ;  /* 0x0000000a82827220 */ /* 0x000fe20000400000 */
[----:B------:R-:W-:Y:S01]  /*6ac0*/  F2FP.SATFINITE.E4M3.F32.PACK_AB_MERGE_C R137, RZ, R137, RZ ;  /* 0x00000089ff89723e */ /* 0x000fe200048070ff */
[----:B------:R-:W-:Y:S01]  /*6ad0*/  @!P3 STG.E.U8 desc[UR18][R16.64+0x8], R143 ;  /* 0x0000088f1000b986 */ /* 0x000fe2000c101112 */
[----:B-1----:R-:W-:Y:S01]  /*6ae0*/  F2FP.SATFINITE.E4M3.F32.PACK_AB_MERGE_C R25, RZ, R138, RZ ;  /* 0x0000008aff19723e */ /* 0x002fe200048070ff */
[-C--:B------:R-:W-:Y:S01]  /*6af0*/  FMUL R133, R133, R10.reuse ;  /* 0x0000000a85857220 */ /* 0x080fe20000400000 */
[----:B------:R-:W-:Y:S01]  /*6b00*/  ISETP.LT.OR P3, PT, R6, 0x11, !P0 ;  /* 0x000000110600780c */ /* 0x000fe20004761670 */
[-C--:B------:R-:W-:Y:S01]  /*6b10*/  FMUL R128, R128, R10.reuse ;  /* 0x0000000a80807220 */ /* 0x080fe20000400000 */
[----:B------:R-:W-:Y:S01]  /*6b20*/  F2FP.SATFINITE.E4M3.F32.PACK_AB_MERGE_C R135, RZ, R135, RZ ;  /* 0x00000087ff87723e */ /* 0x000fe200048070ff */
[----:B------:R1:W-:Y:S01]  /*6b30*/  @!P4 STG.E.U8 desc[UR18][R16.64+0x9], R25 ;  /* 0x000009191000c986 */ /* 0x0003e2000c101112 */
[C---:B------:R-:W-:Y:S01]  /*6b40*/  ISETP.LT.OR P4, PT, R6.reuse, 0x12, !P0 ;  /* 0x000000120600780c */ /* 0x040fe20004781670 */
[----:B------:R-:W-:Y:S01]  /*6b50*/  FMUL R131, R131, R10 ;  /* 0x0000000a83837220 */ /* 0x000fe20000400000 */
[----:B0-----:R-:W-:Y:S01]  /*6b60*/  F2FP.SATFINITE.E4M3.F32.PACK_AB_MERGE_C R5, RZ, R136, RZ ;  /* 0x00000088ff05723e */ /* 0x001fe200048070ff */
[----:B------:R-:W-:Y:S01]  /*6b70*/  @!P5 STG.E.U8 desc[UR18][R18.64+0x10], R141 ;  /* 0x0000108d1200d986 */ /* 0x000fe2000c101112 */
[----:B------:R-:W-:Y:S01]  /*6b80*/  ISETP.LT.OR P5, PT, R6, 0x19, !P1 ;  /* 0x000000190600780c */ /* 0x000fe20004fa1670 */
[-C--:B------:R-:W-:Y:S01]  /*6b90*/  FMUL R126, R126, R10.reuse ;  /* 0x0000000a7e7e7220 */ /* 0x080fe20000400000 */
[----:B------:R-:W-:Y:S01]  /*6ba0*/  F2FP.SATFINITE.E4M3.F32.PACK_AB_MERGE_C R133, RZ, R133, RZ ;  /* 0x00000085ff85723e */ /* 0x000fe200048070ff */
[----:B------:R0:W-:Y:S01]  /*6bb0*/  @!P6 STG.E.U8 desc[UR18][R18.64+0x11], R5 ;  /* 0x000011051200e986 */ /* 0x0001e2000c101112 */
[----:B------:R-:W-:Y:S01]  /*6bc0*/  ISETP.LT.OR P6, PT, R6, 0x1a, !P1 ;  /* 0x0000001a0600780c */ /* 0x000fe20004fc1670 */
[-C--:B------:R-:W-:Y:S01]  /*6bd0*/  FMUL R129, R129, R10.reuse ;  /* 0x0000000a81817220 */ /* 0x080fe20000400000 */
[----:B------:R-:W-:Y:S01]  /*6be0*/  FMUL R124, R124, R10 ;  /* 0x0000000a7c7c7220 */ /* 0x000fe20000400000 */
[----:B-1----:R-:W-:Y:S01]  /*6bf0*/  F2FP.SATFINITE.E4M3.F32.PACK_AB_MERGE_C R25, RZ, R134, RZ ;  /* 0x00000086ff19723e */ /* 0x002fe200048070ff */
[----:B------:R-:W-:Y:S01]  /*6c00*/  @!P3 STG.E.U8 desc[UR18][R16.64+0x10], R139 ;  /* 0x0000108b1000b986 */ /* 0x000fe2000c101112 */
[C---:B------:R-:W-:Y:S01]  /*6c10*/  ISETP.LT.OR P3, PT, R6.reuse, 0x19, !P0 ;  /* 0x000000190600780c */ /* 0x040fe20004761670 */
        /* <DEDUP_REMOVED lines=37> */
[-C--:B------:R-:W-:Y:S01]  /*6e70*/  FMUL R112, R112, R10.reuse ;  /* 0x0000000a70707220 */ /* 0x080fe20000400000 */
        /* <DEDUP_REMOVED lines=81> */
[C---:B------:R-:W-:Y:S01]  /*7390*/  ISETP.LT.OR P6, PT, R6.reuse, 0x52, !P1 ;  /* 0x000000520600780c */ /* 0x040fe20004fc1670 */
        /* <DEDUP_REMOVED lines=22> */
[----:B------:R-:W-:-:S02]  /*7500*/  ISETP.LT.OR P3, PT, R6, 0x59, !P0 ;  /* 0x000000590600780c */ /* 0x000fc40004761670 */
[----:B------:R-:W-:Y:S01]  /*7510*/  F2FP.SATFINITE.E4M3.F32.PACK_AB_MERGE_C R91, RZ, R91, RZ ;  /* 0x0000005bff5b723e */ /* 0x000fe200048070ff */
[----:B------:R1:W-:Y:S01]  /*7520*/  @!P4 STG.E.U8 desc[UR18][R16.64+0x51], R25 ;  /* 0x000051191000c986 */ /* 0x0003e2000c101112 */
[C---:B------:R-:W-:Y:S02]  /*7530*/  ISETP.LT.OR P4, PT, R6.reuse, 0x5a, !P0 ;  /* 0x0000005a0600780c */ /* 0x040fe40004781670 */
[----:B0-----:R-:W-:Y:S01]  /*7540*/  F2FP.SATFINITE.E4M3.F32.PACK_AB_MERGE_C R5, RZ, R100, RZ ;  /* 0x00000064ff05723e */ /* 0x001fe200048070ff */
[----:B------:R-:W-:Y:S01]  /*7550*/  @!P5 STG.E.U8 desc[UR18][R18.64+0x58], R105 ;  /* 0x000058691200d986 */ /* 0x000fe2000c101112 */
[C---:B------:R-:W-:Y:S02]  /*7560*/  ISETP.LT.OR P5, PT, R6.reuse, 0x61, !P1 ;  /* 0x000000610600780c */ /* 0x040fe40004fa1670 */
[----:B------:R-:W-:Y:S01]  /*7570*/  F2FP.SATFINITE.E4M3.F32.PACK_AB_MERGE_C R21, RZ, R21, RZ ;  /* 0x00000015ff15723e */ /* 0x000fe200048070ff */
[----:B------:R0:W-:Y:S01]  /*7580*/  @!P6 STG.E.U8 desc[UR18][R18.64+0x59], R5 ;  /* 0x000059051200e986 */ /* 0x0001e2000c101112 */
[----:B------:R-:W-:-:S02]  /*7590*/  ISETP.LT.OR P6, PT, R6, 0x62, !P1 ;  /* 0x000000620600780c */ /* 0x000fc40004fc1670 */
[----:B------:R-:W-:Y:S01]  /*75a0*/  F2FP.SATFINITE.E4M3.F32.PACK_AB_MERGE_C R23, RZ, R23, RZ ;  /* 0x00000017ff17723e */ /* 0x000fe200048070ff */
[----:B------:R-:W-:Y:S01]  /*75b0*/  @!P3 STG.E.U8 desc[UR18][R16.64+0x58], R103 ;  /* 0x000058671000b986 */ /* 0x000fe2000c101112 */
[----:B-1----:R-:W-:Y:S02]  /*75c0*/  F2FP.SATFINITE.E4M3.F32.PACK_AB_MERGE_C R25, RZ, R98, RZ ;  /* 0x00000062ff19723e */ /* 0x002fe400048070ff */
[C---:B------:R-:W-:Y:S02]  /*75d0*/  ISETP.LT.OR P3, PT, R6.reuse, 0x61, !P0 ;  /* 0x000000610600780c */ /* 0x040fe40004761670 */
[----:B------:R-:W-:Y:S01]  /*75e0*/  F2FP.SATFINITE.E4M3.F32.PACK_AB_MERGE_C R27, RZ, R22, RZ ;  /* 0x00000016ff1b723e */ /* 0x000fe200048070ff */
[----:B------:R1:W-:Y:S01]  /*75f0*/  @!P4 STG.E.U8 desc[UR18][R16.64+0x59], R25 ;  /* 0x000059191000c986 */ /* 0x0003e2000c101112 */
[C---:B------:R-:W-:Y:S02]  /*7600*/  ISETP.LT.OR P4, PT, R6.reuse, 0x62, !P0 ;  /* 0x000000620600780c */ /* 0x040fe40004781670 */
[----:B0-----:R-:W-:Y:S01]  /*7610*/  F2FP.SATFINITE.E4M3.F32.PACK_AB_MERGE_C R5, RZ, R96, RZ ;  /* 0x00000060ff05723e */ /* 0x001fe200048070ff */
[----:B------:R-:W-:Y:S01]  /*7620*/  @!P5 STG.E.U8 desc[UR18][R18.64+0x60], R101 ;  /* 0x000060651200d986 */ /* 0x000fe2000c101112 */
[----:B------:R-:W-:-:S03]  /*7630*/  ISETP.LT.OR P5, PT, R6, 0x69, !P1 ;  /* 0x000000690600780c */ /* 0x000fc60004fa1670 */
[----:B------:R0:W-:Y:S01]  /*7640*/  @!P6 STG.E.U8 desc[UR18][R18.64+0x61], R5 ;  /* 0x000061051200e986 */ /* 0x0001e2000c101112 */
[C---:B------:R-:W-:Y:S02]  /*7650*/  ISETP.LT.OR P6, PT, R6.reuse, 0x6a, !P1 ;  /* 0x0000006a0600780c */ /* 0x040fe40004fc1670 */
[----:B-1----:R-:W-:Y:S01]  /*7660*/  F2FP.SATFINITE.E4M3.F32.PACK_AB_MERGE_C R25, RZ, R94, RZ ;  /* 0x0000005eff19723e */ /* 0x002fe200048070ff */
[----:B------:R-:W-:Y:S01]  /*7670*/  @!P3 STG.E.U8 desc[UR18][R16.64+0x60], R99 ;  /* 0x000060631000b986 */ /* 0x000fe2000c101112 */
[----:B------:R-:W-:-:S03]  /*7680*/  ISETP.LT.OR P3, PT, R6, 0x69, !P0 ;  /* 0x000000690600780c */ /* 0x000fc60004761670 */
        /* <DEDUP_REMOVED lines=12> */
[C---:B------:R-:W-:Y:S01]  /*7750*/  ISETP.LT.OR P1, PT, R6.reuse, 0x7a, !P1 ;  /* 0x0000007a0600780c */ /* 0x040fe20004f21670 */
[----:B------:R2:W-:Y:S01]  /*7760*/  @!P5 STG.E.U8 desc[UR18][R18.64+0x70], R93 ;  /* 0x0000705d1200d986 */ /* 0x0005e2000c101112 */
[C---:B------:R-:W-:Y:S02]  /*7770*/  ISETP.LT.OR P5, PT, R6.reuse, 0x72, !P0 ;  /* 0x000000720600780c */ /* 0x040fe400047a1670 */
[----:B0-----:R-:W-:Y:S01]  /*7780*/  F2FP.SATFINITE.E4M3.F32.PACK_AB_MERGE_C R5, RZ, R88, RZ ;  /* 0x00000058ff05723e */ /* 0x001fe200048070ff */
[----:B------:R2:W-:Y:S01]  /*7790*/  @!P6 STG.E.U8 desc[UR18][R18.64+0x71], R89 ;  /* 0x000071591200e986 */ /* 0x0005e2000c101112 */
[C---:B------:R-:W-:Y:S02]  /*77a0*/  ISETP.LT.OR P6, PT, R6.reuse, 0x79, !P0 ;  /* 0x000000790600780c */ /* 0x040fe400047c1670 */
[----:B------:R-:W-:Y:S01]  /*77b0*/  ISETP.LT.OR P0, PT, R6, 0x7a, !P0 ;  /* 0x0000007a0600780c */ /* 0x000fe20004701670 */
[----:B------:R2:W-:Y:S01]  /*77c0*/  @!P3 STG.E.U8 desc[UR18][R16.64+0x70], R91 ;  /* 0x0000705b1000b986 */ /* 0x0005e2000c101112 */
[----:B-1----:R-:W-:-:S05]  /*77d0*/  F2FP.SATFINITE.E4M3.F32.PACK_AB_MERGE_C R25, RZ, R20, RZ ;  /* 0x00000014ff19723e */ /* 0x002fca00048070ff */
[----:B------:R2:W-:Y:S04]  /*77e0*/  @!P5 STG.E.U8 desc[UR18][R16.64+0x71], R5 ;  /* 0x000071051000d986 */ /* 0x0005e8000c101112 */
[----:B------:R2:W-:Y:S04]  /*77f0*/  @!P4 STG.E.U8 desc[UR18][R18.64+0x78], R21 ;  /* 0x000078151200c986 */ /* 0x0005e8000c101112 */
[----:B------:R2:W-:Y:S04]  /*7800*/  @!P1 STG.E.U8 desc[UR18][R18.64+0x79], R25 ;  /* 0x0000791912009986 */ /* 0x0005e8000c101112 */
[----:B------:R2:W-:Y:S04]  /*7810*/  @!P6 STG.E.U8 desc[UR18][R16.64+0x78], R23 ;  /* 0x000078171000e986 */ /* 0x0005e8000c101112 */
[----:B------:R2:W-:Y:S02]  /*7820*/  @!P0 STG.E.U8 desc[UR18][R16.64+0x79], R27 ;  /* 0x0000791b10008986 */ /* 0x0005e4000c101112 */
.L_x_165:
[----:B------:R-:W-:Y:S05]  /*7830*/  BSYNC B0 ;  /* 0x0000000000007941 */ /* 0x000fea0003800000 */
.L_x_35:
[C---:B------:R-:W-:Y:S01]  /*7840*/  LEA R2, P0, R8.reuse, R2, 0x1 ;  /* 0x0000000208027211 */ /* 0x040fe200078008ff */
[----:B------:R-:W-:Y:S01]  /*7850*/  ULDC.64 UR6, c[0x0][0x650] ;  /* 0x0001940000067ab9 */ /* 0x000fe20000000a00 */
[----:B-----5:R-:W-:Y:S01]  /*7860*/  IMAD.U32 R4, RZ, RZ, UR16 ;  /* 0x00000010ff047e24 */ /* 0x020fe2000f8e00ff */
[----:B0-2---:R-:W-:Y:S01]  /*7870*/  PRMT R16, RZ, 0x7610, R16 ;  /* 0x00007610ff107816 */ /* 0x005fe20000000010 */
[----:B------:R-:W-:Y:S01]  /*7880*/  IMAD.MOV.U32 R6, RZ, RZ, -0x1 ;  /* 0xffffffffff067424 */ /* 0x000fe200078e00ff */
[----:B------:R-:W-:Y:S01]  /*7890*/  LEA.HI.X R3, R8, R3, R0, 0x1, P0 ;  /* 0x0000000308037211 */ /* 0x000fe200000f0c00 */
[----:B------:R0:W-:Y:S01]  /*78a0*/  SYNCS.ARRIVE.TRANS64.A1T0 RZ, [R4+UR22], RZ ;  /* 0x000000ff04ff79a7 */ /* 0x0001e20008100016 */
[----:B------:R-:W-:Y:S01]  /*78b0*/  ISETP.GE.U32.AND P0, PT, R2, UR6, PT ;  /* 0x0000000602007c0c */ /* 0x000fe2000bf06070 */
[----:B------:R-:W-:-:S03]  /*78c0*/  IMAD.MOV.U32 R5, RZ, RZ, -0x1 ;  /* 0xffffffffff057424 */ /* 0x000fc600078e00ff */
[----:B------:R-:W-:Y:S01]  /*78d0*/  ISETP.GE.U32.AND.EX P0, PT, R3, UR7, PT, P0 ;  /* 0x0000000703007c0c */ /* 0x000fe2000bf06100 */
[----:B0-----:R-:W-:-:S12]  /*78e0*/  IMAD.MOV.U32 R4, RZ, RZ, -0x1 ;  /* 0xffffffffff047424 */ /* 0x001fd800078e00ff */
[----:B------:R-:W-:Y:S05]  /*78f0*/  @P0 BRA `(.L_x_166) ;  /* 0x0000000400600947 */ /* 0x000fea0003800000 */
[----:B------:R-:W0:Y:S01]  /*7900*/  S2R R26, SR_CTAID.X ;  /* 0x00000000001a7919 */ /* 0x000e220000002500 */
[----:B------:R-:W2:Y:S01]  /*7910*/  LDC.64 R20, c[0x0][0x628] ;  /* 0x00018a00ff147b82 */ /* 0x000ea20000000a00 */
[----:B------:R-:W-:Y:S01]  /*7920*/  ULDC UR6, c[0x0][0x150] ;  /* 0x0000540000067ab9 */ /* 0x000fe20000000800 */
[----:B-1--4-:R-:W-:Y:S01]  /*7930*/  IMAD.MOV.U32 R18, RZ, RZ, R2 ;  /* 0x000000ffff127224 */ /* 0x012fe200078e0002 */
[----:B------:R-:W1:Y:S01]  /*7940*/  S2R R28, SR_CTAID.Y ;  /* 0x00000000001c7919 */ /* 0x000e620000002600 */
[----:B------:R-:W-:-:S04]  /*7950*/  IMAD.MOV.U32 R19, RZ, RZ, R3 ;  /* 0x000000ffff137224 */ /* 0x000fc800078e0003 */
[----:B------:R-:W4:Y:S08]  /*7960*/  LDC R29, c[0x0][0x144] ;  /* 0x00005100ff1d7b82 */ /* 0x000f300000000800 */
[----:B------:R-:W1:Y:S08]  /*7970*/  LDC R6, c[0x0][0x630] ;  /* 0x00018c00ff067b82 */ /* 0x000e700000000800 */
[----:B---3--:R-:W3:Y:S01]  /*7980*/  LDC.64 R24, c[0x0][0x620] ;  /* 0x00018800ff187b82 */ /* 0x008ee20000000a00 */
[----:B--2---:R-:W-:-:S04]  /*7990*/  ISETP.NE.U32.AND P0, PT, R20, RZ, PT ;  /* 0x000000ff1400720c */ /* 0x004fc80003f05070 */
[----:B------:R-:W-:Y:S02]  /*79a0*/  ISETP.NE.AND.EX P0, PT, R21, RZ, PT, P0 ;  /* 0x000000ff1500720c */ /* 0x000fe40003f05300 */
[----:B0-----:R-:W-:-:S05]  /*79b0*/  I2FP.F32.U32 R4, R26 ;  /* 0x0000001a00047245 */ /* 0x001fca0000201000 */
[----:B------:R-:W-:-:S04]  /*79c0*/  FMUL R4, R4, UR6 ;  /* 0x0000000604047c20 */ /* 0x000fc80008400000 */
[----:B------:R0:W2:Y:S02]  /*79d0*/  F2I.U32.TRUNC.NTZ R27, R4 ;  /* 0x00000004001b7305 */ /* 0x0000a4000020f000 */
[----:B-1--4-:R-:W-:Y:S05]  /*79e0*/  @!P0 BRA `(.L_x_167) ;  /* 0x0000000000288947 */ /* 0x012fea0003800000 */
[----:B------:R-:W1:Y:S02]  /*79f0*/  LDC R5, c[0x0][0x634] ;  /* 0x00018d00ff057b82 */ /* 0x000e640000000800 */
[----:B-1----:R-:W-:-:S05]  /*7a00*/  IADD3 R19, P0, R2, R5, RZ ;  /* 0x0000000502137210 */ /* 0x002fca0007f1e0ff */
[----:B------:R-:W-:-:S04]  /*7a10*/  IMAD.X R23, RZ, RZ, R3, P0 ;  /* 0x000000ffff177224 */ /* 0x000fc800000e0603 */
[----:B0-----:R-:W-:-:S04]  /*7a20*/  IMAD.WIDE.U32 R4, R23, R20, RZ ;  /* 0x0000001417047225 */ /* 0x001fc800078e00ff */
[----:B------:R-:W-:-:S04]  /*7a30*/  IMAD.WIDE.U32 R16, P0, R19, R21, R4 ;  /* 0x0000001513107225 */ /* 0x000fc80007800004 */
[----:B------:R-:W-:-:S04]  /*7a40*/  IMAD.WIDE.U32 R4, R19, R20, RZ ;  /* 0x0000001413047225 */ /* 0x000fc800078e00ff */
[----:B------:R-:W-:Y:S01]  /*7a50*/  IMAD.X R19, RZ, RZ, RZ, P0 ;  /* 0x000000ffff137224 */ /* 0x000fe200000e06ff */
[----:B------:R-:W-:Y:S01]  /*7a60*/  IADD3 RZ, P0, R5, R16, RZ ;  /* 0x0000001005ff7210 */ /* 0x000fe20007f1e0ff */
[----:B------:R-:W-:-:S04]  /*7a70*/  IMAD.MOV.U32 R18, RZ, RZ, R17 ;  /* 0x000000ffff127224 */ /* 0x000fc800078e0011 */
[----:B------:R-:W-:-:S08]  /*7a80*/  IMAD.WIDE.U32.X R18, R23, R21, R18, P0 ;  /* 0x0000001517127225 */ /* 0x000fd000000e0412 */
.L_x_167:
[-CC-:B------:R-:W-:Y:S01]  /*7a90*/  SHF.R.U64 R22, R18, R6.reuse, R19.reuse ;  /* 0x0000000612167219 */ /* 0x180fe20000001213 */
[----:B------:R-:W1:Y:S01]  /*7aa0*/  LDC.64 R32, c[0x0][0x640] ;  /* 0x00019000ff207b82 */ /* 0x000e620000000a00 */
[----:B0-----:R-:W-:Y:S01]  /*7ab0*/  SHF.R.U32.HI R4, RZ, R6, R19 ;  /* 0x00000006ff047219 */ /* 0x001fe20000011613 */
[----:B--2---:R-:W-:Y:S01]  /*7ac0*/  IMAD.MOV R27, RZ, RZ, -R27 ;  /* 0x000000ffff1b7224 */ /* 0x004fe200078e0a1b */
[----:B------:R-:W-:Y:S01]  /*7ad0*/  IADD3 R17, P0, RZ, -R22, RZ ;  /* 0x80000016ff117210 */ /* 0x000fe20007f1e0ff */
[----:B------:R-:W-:Y:S01]  /*7ae0*/  ULDC UR6, c[0x0][0x154] ;  /* 0x0000550000067ab9 */ /* 0x000fe20000000800 */
[----:B------:R-:W-:Y:S02]  /*7af0*/  IMAD.MOV.U32 R19, RZ, RZ, 0x1 ;  /* 0x00000001ff137424 */ /* 0x000fe400078e00ff */
[----:B------:R-:W-:Y:S01]  /*7b00*/  IMAD R27, R29, R27, R26 ;  /* 0x0000001b1d1b7224 */ /* 0x000fe200078e021a */
[----:B------:R-:W0:Y:S01]  /*7b10*/  LDC R16, c[0x0][0x618] ;  /* 0x00018600ff107b82 */ /* 0x000e220000000800 */
[----:B------:R-:W-:-:S04]  /*7b20*/  IMAD.X R5, RZ, RZ, ~R4, P0 ;  /* 0x000000ffff057224 */ /* 0x000fc800000e0e04 */
[-C--:B---3--:R-:W-:Y:S02]  /*7b30*/  IMAD R6, R5, R24.reuse, RZ ;  /* 0x0000001805067224 */ /* 0x088fe400078e02ff */
[C---:B------:R-:W-:Y:S01]  /*7b40*/  IMAD.WIDE.U32 R4, R17.reuse, R24, R2 ;  /* 0x0000001811047225 */ /* 0x040fe200078e0002 */
[----:B------:R-:W2:Y:S03]  /*7b50*/  LDC R18, c[0x0][0x608] ;  /* 0x00018200ff127b82 */ /* 0x000ea60000000800 */
[----:B------:R-:W-:Y:S01]  /*7b60*/  IMAD R17, R17, R25, R6 ;  /* 0x0000001911117224 */ /* 0x000fe200078e0206 */
[----:B------:R-:W-:-:S03]  /*7b70*/  I2FP.F32.U32 R6, R28 ;  /* 0x0000001c00067245 */ /* 0x000fc60000201000 */
[----:B------:R-:W-:Y:S01]  /*7b80*/  IMAD.IADD R5, R5, 0x1, R17 ;  /* 0x0000000105057824 */ /* 0x000fe200078e0211 */
[----:B------:R-:W3:Y:S01]  /*7b90*/  LDC R30, c[0x0][0x658] ;  /* 0x00019600ff1e7b82 */ /* 0x000ee20000000800 */
[----:B-1----:R-:W-:Y:S01]  /*7ba0*/  ISETP.NE.U32.AND P0, PT, R32, RZ, PT ;  /* 0x000000ff2000720c */ /* 0x002fe20003f05070 */
[----:B------:R-:W-:-:S03]  /*7bb0*/  IMAD.MOV.U32 R17, RZ, RZ, -0x1 ;  /* 0xffffffffff117424 */ /* 0x000fc600078e00ff */
[----:B------:R-:W-:-:S03]  /*7bc0*/  ISETP.NE.AND.EX P0, PT, R33, RZ, PT, P0 ;  /* 0x000000ff2100720c */ /* 0x000fc60003f05300 */
[----:B------:R-:W1:Y:S01]  /*7bd0*/  LDC R25, c[0x0][0x148] ;  /* 0x00005200ff197b82 */ /* 0x000e620000000800 */
[-CC-:B0-----:R-:W-:Y:S02]  /*7be0*/  SHF.R.U64 R20, R4, R16.reuse, R5.reuse ;  /* 0x0000001004147219 */ /* 0x181fe40000001205 */
[----:B------:R-:W-:Y:S01]  /*7bf0*/  SHF.R.U32.HI R5, RZ, R16, R5 ;  /* 0x00000010ff057219 */ /* 0x000fe20000011605 */
[----:B------:R-:W-:-:S04]  /*7c00*/  FMUL R16, R6, UR6 ;  /* 0x0000000606107c20 */ /* 0x000fc80008400000 */
[----:B------:R-:W0:Y:S01]  /*7c10*/  LDC R26, c[0x0][0x600] ;  /* 0x00018000ff1a7b82 */ /* 0x000e220000000800 */
[----:B------:R4:W0:Y:S01]  /*7c20*/  F2I.U32.TRUNC.NTZ R23, R16 ;  /* 0x0000001000177305 */ /* 0x000822000020f000 */
[-CC-:B--2---:R-:W-:Y:S02]  /*7c30*/  SHF.R.U64 R6, R20, R18.reuse, R5.reuse ;  /* 0x0000001214067219 */ /* 0x184fe40000001205 */
[----:B------:R-:W-:-:S04]  /*7c40*/  SHF.R.U32.HI R5, RZ, R18, R5 ;  /* 0x00000012ff057219 */ /* 0x000fc80000011605 */
[----:B------:R-:W2:Y:S01]  /*7c50*/  LDC R31, c[0x0][0x648] ;  /* 0x00019200ff1f7b82 */ /* 0x000ea20000000800 */
[-CC-:B---3--:R-:W-:Y:S02]  /*7c60*/  SHF.R.U64 R24, R6, R30.reuse, R5.reuse ;  /* 0x0000001e06187219 */ /* 0x188fe40000001205 */
[-C--:B------:R-:W-:Y:S02]  /*7c70*/  SHF.L.U32 R17, R17, R30.reuse, RZ ;  /* 0x0000001e11117219 */ /* 0x080fe400000006ff */
[-C--:B------:R-:W-:Y:S01]  /*7c80*/  SHF.R.U32.HI R5, RZ, R30.reuse, R5 ;  /* 0x0000001eff057219 */ /* 0x080fe20000011605 */
[----:B------:R-:W-:Y:S01]  /*7c90*/  IMAD.MOV.U32 R4, RZ, RZ, R24 ;  /* 0x000000ffff047224 */ /* 0x000fe200078e0018 */
[----:B------:R-:W-:Y:S01]  /*7ca0*/  SHF.L.U32 R30, R19, R30, RZ ;  /* 0x0000001e131e7219 */ /* 0x000fe200000006ff */
[----:B------:R-:W3:Y:S01]  /*7cb0*/  LDC R34, c[0x0][0x638] ;  /* 0x00018e00ff227b82 */ /* 0x000ee20000000800 */
[----:B------:R-:W-:-:S07]  /*7cc0*/  LOP3.LUT R29, RZ, R17, RZ, 0x33, !PT ;  /* 0x00000011ff1d7212 */ /* 0x000fce00078e33ff */
[----:B------:R-:W0:Y:S01]  /*7cd0*/  LDC R35, c[0x0][0x610] ;  /* 0x00018400ff237b82 */ /* 0x000e220000000800 */
        /* <DEDUP_REMOVED lines=11> */
.L_x_168:
[----:B--2---:R-:W-:Y:S01]  /*7d90*/  SHF.R.U64 R4, R4, R31, R5 ;  /* 0x0000001f04047219 */ /* 0x004fe20000001205 */
[----:B0-----:R-:W-:Y:S01]  /*7da0*/  VIADD R19, R26, 0xffffffff ;  /* 0xffffffff1a137836 */ /* 0x001fe20000000000 */
[----:B------:R-:W-:Y:S01]  /*7db0*/  LOP3.LUT R17, R6, R29, RZ, 0xc0, !PT ;  /* 0x0000001d06117212 */ /* 0x000fe200078ec0ff */
[----:B------:R-:W-:Y:S02]  /*7dc0*/  IMAD.MOV R23, RZ, RZ, -R23 ;  /* 0x000000ffff177224 */ /* 0x000fe400078e0a17 */
[----:B------:R-:W-:Y:S02]  /*7dd0*/  IMAD.MOV R5, RZ, RZ, -R4 ;  /* 0x000000ffff057224 */ /* 0x000fe400078e0a04 */
[----:B------:R-:W-:Y:S01]  /*7de0*/  IMAD R6, R30, R4, R17 ;  /* 0x000000041e067224 */ /* 0x000fe200078e0211 */
[----:B------:R-:W-:Y:S01]  /*7df0*/  LOP3.LUT R17, R20, R19, RZ, 0xc0, !PT ;  /* 0x0000001314117212 */ /* 0x000fe200078ec0ff */
[----:B-1----:R-:W-:Y:S02]  /*7e00*/  @P2 IMAD R27, R25, R23, R28 ;  /* 0x00000017191b2224 */ /* 0x002fe400078e021c */
[----:B---3--:R-:W-:-:S02]  /*7e10*/  IMAD R4, R5, R34, R24 ;  /* 0x0000002205047224 */ /* 0x008fc400078e0218 */
[----:B------:R-:W-:Y:S02]  /*7e20*/  IMAD R6, R6, R35, R27 ;  /* 0x0000002306067224 */ /* 0x000fe400078e021b */
[----:B------:R-:W-:Y:S02]  /*7e30*/  IMAD R17, R4, R26, R17 ;  /* 0x0000001a04117224 */ /* 0x000fe400078e0211 */
[----:B------:R-:W-:Y:S02]  /*7e40*/  IMAD.MOV.U32 R16, RZ, RZ, 0x1 ;  /* 0x00000001ff107424 */ /* 0x000fe400078e00ff */
[----:B------:R-:W-:Y:S01]  /*7e50*/  IMAD.MOV.U32 R4, RZ, RZ, R22 ;  /* 0x000000ffff047224 */ /* 0x000fe200078e0016 */
[----:B------:R-:W-:Y:S02]  /*7e60*/  SEL R5, R17, R6, !P2 ;  /* 0x0000000611057207 */ /* 0x000fe40005000000 */
[----:B------:R-:W-:-:S07]  /*7e70*/  SEL R6, R6, R17, !P2 ;  /* 0x0000001106067207 */ /* 0x000fce0005000000 */
.L_x_166:
[----:B------:R-:W-:Y:S02]  /*7e80*/  LOP3.LUT P0, RZ, R16, 0xff, RZ, 0xc0, !PT ;  /* 0x000000ff10ff7812 */ /* 0x000fe4000780c0ff */
[----:B------:R-:W-:-:S11]  /*7e90*/  LOP3.LUT R148, R148, 0x1, RZ, 0x3c, !PT ;  /* 0x0000000194947812 */ /* 0x000fd600078e3cff */
[----:B------:R-:W-:Y:S05]  /*7ea0*/  @P0 BRA `(.L_x_169) ;  /* 0xffffff9400540947 */ /* 0x000fea000383ffff */
[----:B------:R-:W-:Y:S05]  /*7eb0*/  EXIT ;  /* 0x000000000000794d */ /* 0x000fea0003800000 */
.L_x_13:
[----:B------:R-:W-:-:S08]  /*7ec0*/  ISETP.NE.AND P0, PT, R20, RZ, PT ;  /* 0x000000ff1400720c */ /* 0x000fd00003f05270 */
[----:B-----5:R-:W0:-:S00]  /*7ed0*/  USETMAXREG.DEALLOC.CTAPOOL 0x28 ;  /* 0x00000028000079c8 */ /* 0x020e0000080e0500 */
[----:B------:R-:W-:Y:S05]  /*7ee0*/  @P0 EXIT ;  /* 0x000000000000094d */ /* 0x000fea0003800000 */
[----:B0-----:R-:W-:Y:S01]  /*7ef0*/  LOP3.LUT P0, RZ, R16, 0xff, RZ, 0xc0, !PT ;  /* 0x000000ff10ff7812 */ /* 0x001fe2000780c0ff */
[----:B------:R-:W-:Y:S02]  /*7f00*/  IMAD.MOV.U32 R12, RZ, RZ, 0x1 ;  /* 0x00000001ff0c7424 */ /* 0x000fe400078e00ff */
[----:B------:R-:W-:-:S10]  /*7f10*/  IMAD.MOV.U32 R15, RZ, RZ, RZ ;  /* 0x000000ffff0f7224 */ /* 0x000fd400078e00ff */
[----:B------:R-:W-:Y:S05]  /*7f20*/  @!P0 BRA `(.L_x_170) ;  /* 0x0000000c00088947 */ /* 0x000fea0003800000 */
[----:B------:R-:W-:Y:S01]  /*7f30*/  LOP3.LUT P0, RZ, R13, 0x1f, RZ, 0xc0, !PT ;  /* 0x0000001f0dff7812 */ /* 0x000fe2000780c0ff */
[----:B------:R-:W-:Y:S01]  /*7f40*/  ULDC UR5, c[0x0][0x658] ;  /* 0x0001960000057ab9 */ /* 0x000fe20000000800 */
[----:B------:R-:W-:Y:S01]  /*7f50*/  UMOV UR6, 0xffffffff ;  /* 0xffffffff00067882 */ /* 0x000fe20000000000 */
[----:B------:R-:W-:Y:S01]  /*7f60*/  BSSY B0, `(.L_x_170) ;  /* 0x00000be000007945 */ /* 0x000fe20003800000 */
[----:B------:R-:W-:Y:S01]  /*7f70*/  USHF.L.U32 UR6, UR6, UR5, URZ ;  /* 0x0000000506067299 */ /* 0x000fe2000800063f */
[C---:B------:R-:W-:Y:S01]  /*7f80*/  ISETP.NE.AND P3, PT, R11.reuse, RZ, PT ;  /* 0x000000ff0b00720c */ /* 0x040fe20003f65270 */
[----:B------:R-:W-:Y:S01]  /*7f90*/  IMAD.MOV.U32 R14, RZ, RZ, 0x1 ;  /* 0x00000001ff0e7424 */ /* 0x000fe200078e00ff */
[----:B------:R-:W-:Y:S01]  /*7fa0*/  ISETP.NE.OR P0, PT, R11, RZ, !P0 ;  /* 0x000000ff0b00720c */ /* 0x000fe20004705670 */
[----:B------:R-:W-:Y:S01]  /*7fb0*/  IMAD.MOV.U32 R12, RZ, RZ, 0x1 ;  /* 0x00000001ff0c7424 */ /* 0x000fe200078e00ff */
[----:B------:R-:W-:Y:S01]  /*7fc0*/  LOP3.LUT R13, R7, 0x2, RZ, 0xfc, !PT ;  /* 0x00000002070d7812 */ /* 0x000fe200078efcff */
[----:B------:R-:W-:Y:S01]  /*7fd0*/  IMAD.MOV.U32 R15, RZ, RZ, RZ ;  /* 0x000000ffff0f7224 */ /* 0x000fe200078e00ff */
[----:B------:R-:W-:Y:S01]  /*7fe0*/  ULDC UR4, c[0x0][0x600] ;  /* 0x0001800000047ab9 */ /* 0x000fe20000000800 */
[----:B------:R-:W-:Y:S01]  /*7ff0*/  UMOV UR7, 0x1 ;  /* 0x0000000100077882 */ /* 0x000fe20000000000 */
[----:B------:R-:W-:-:S02]  /*8000*/  UIADD3 UR22, UR13, 0x1, URZ ;  /* 0x000000010d167890 */ /* 0x000fc4000fffe03f */
[----:B------:R-:W-:Y:S02]  /*8010*/  UIADD3 UR16, UR4, -0x1, URZ ;  /* 0xffffffff04107890 */ /* 0x000fe4000fffe03f */
[----:B------:R-:W-:Y:S02]  /*8020*/  USHF.L.U32 UR18, UR7, UR5, URZ ;  /* 0x0000000507127299 */ /* 0x000fe4000800063f */
[----:B------:R-:W-:Y:S01]  /*8030*/  ULOP3.LUT UR17, URZ, UR6, URZ, 0x33, !UPT ;  /* 0x000000063f117292 */ /* 0x000fe2000f8e333f */
[----:B------:R-:W-:-:S11]  /*8040*/  ULDC.64 UR20, c[0x0][0x198] ;  /* 0x0000660000147ab9 */ /* 0x000fd60000000a00 */
.L_x_182:
[----:B------:R-:W-:-:S03]  /*8050*/  UMOV UR4, 0xffffffff ;  /* 0xffffffff00047882 */ /* 0x000fc60000000000 */
[----:B------:R-:W-:Y:S05]  /*8060*/  BRA.DIV UR4, `(.L_x_171) ;  /* 0x0000000e04fc7947 */ /* 0x000fea000b800000 */
[----:B------:R-:W-:-:S13]  /*8070*/  ELECT P1, URZ, PT ;  /* 0x00000000003f782f */ /* 0x000fda0003820000 */
.L_x_196:
[----:B------:R-:W0:Y:S01]  /*8080*/  LDC R10, c[0x0][0x28c] ;  /* 0x0000a300ff0a7b82 */ /* 0x000e220000000800 */
[----:B------:R-:W-:Y:S01]  /*8090*/  BSSY B1, `(.L_x_172) ;  /* 0x0000037000017945 */ /* 0x000fe20003800000 */
[----:B0-----:R-:W-:-:S13]  /*80a0*/  ISETP.LT.OR P1, PT, R10, 0x1, !P1 ;  /* 0x000000010a00780c */ /* 0x001fda0004f21670 */
[----:B------:R-:W-:Y:S05]  /*80b0*/  @P1 BRA `(.L_x_173) ;  /* 0x0000000000d01947 */ /* 0x000fea0003800000 */
[----:B------:R-:W-:Y:S02]  /*80c0*/  IMAD.SHL.U32 R16, R5, 0x80, RZ ;  /* 0x0000008005107824 */ /* 0x000fe400078e00ff */
[----:B------:R-:W-:Y:S02]  /*80d0*/  IMAD.SHL.U32 R17, R6, 0x40, RZ ;  /* 0x0000004006117824 */ /* 0x000fe400078e00ff */
[----:B------:R-:W-:Y:S02]  /*80e0*/  IMAD.MOV.U32 R18, RZ, RZ, RZ ;  /* 0x000000ffff127224 */ /* 0x000fe400078e00ff */
[----:B------:R-:W-:Y:S02]  /*80f0*/  IMAD.U32 R20, RZ, RZ, UR22 ;  /* 0x00000016ff147e24 */ /* 0x000fe4000f8e00ff */
[----:B------:R-:W-:Y:S02]  /*8100*/  IMAD.MOV.U32 R5, RZ, RZ, R12 ;  /* 0x000000ffff057224 */ /* 0x000fe400078e000c */
[----:B------:R-:W-:-:S07]  /*8110*/  IMAD.MOV.U32 R6, RZ, RZ, R15 ;  /* 0x000000ffff067224 */ /* 0x000fce00078e000f */
.L_x_177:
[----:B------:R-:W0:Y:S01]  /*8120*/  S2R R11, SR_CgaCtaId ;  /* 0x00000000000b7919 */ /* 0x000e220000008800 */
[----:B------:R-:W-:-:S04]  /*8130*/  MOV R10, 0x400 ;  /* 0x00000400000a7802 */ /* 0x000fc80000000f00 */
[----:B0-----:R-:W-:Y:S02]  /*8140*/  LEA R21, R11, R10, 0x18 ;  /* 0x0000000a0b157211 */ /* 0x001fe400078ec0ff */
[----:B------:R-:W-:Y:S01]  /*8150*/  SHF.L.U32 R10, R5, 0x1f, RZ ;  /* 0x0000001f050a7819 */ /* 0x000fe200000006ff */
[----:B------:R-:W0:Y:S02]  /*8160*/  @!P3 LDC R11, c[0x0][0x500] ;  /* 0x00014000ff0bbb82 */ /* 0x000e240000000800 */
[----:B------:R-:W-:-:S04]  /*8170*/  IMAD R19, R6, 0x8, R21 ;  /* 0x0000000806137824 */ /* 0x000fc800078e0215 */
[----:B------:R-:W1:Y:S02]  /*8180*/  SYNCS.PHASECHK.TRANS64.TRYWAIT P1, [R19+URZ+0x28], R10 ;  /* 0x0000280a130075a7 */ /* 0x000e64000802017f */
[----:B-1----:R-:W-:Y:S05]  /*8190*/  @!P1 BRA `(.L_x_174) ;  /* 0x0000000c00d09947 */ /* 0x002fea0003800000 */
.L_x_197:
[----:B-1----:R-:W-:Y:S01]  /*81a0*/  PRMT R10, R13, 0x9910, RZ ;  /* 0x000099100d0a7816 */ /* 0x002fe200000000ff */
[----:B0-----:R0:W-:Y:S03]  /*81b0*/  @!P3 SYNCS.ARRIVE.TRANS64 RZ, [R19+URZ], R11 ;  /* 0x0000000b13ffb9a7 */ /* 0x0011e6000800003f */
[----:B------:R-:W-:-:S13]  /*81c0*/  ISETP.NE.AND P1, PT, R10, 0x2, PT ;  /* 0x000000020a00780c */ /* 0x000fda0003f25270 */
[----:B0-----:R-:W-:Y:S05]  /*81d0*/  @P1 BRA `(.L_x_175) ;  /* 0x0000000000041947 */ /* 0x001fea0003800000 */
[----:B------:R-:W-:Y:S01]  /*81e0*/  BPT.TRAP 0x1 ;  /* 0x000000040000795c */ /* 0x000fe20000300000 */
.L_x_175:
[----:B------:R-:W-:Y:S05]  /*81f0*/  @P0 BRA `(.L_x_176) ;  /* 0x0000000000040947 */ /* 0x000fea0003800000 */
[----:B------:R-:W-:Y:S01]  /*8200*/  BPT.TRAP 0x1 ;  /* 0x000000040000795c */ /* 0x000fe20000300000 */
.L_x_176:
[C-C-:B------:R-:W-:Y:S01]  /*8210*/  IMAD R10, R6.reuse, 0x1000, R21.reuse ;  /* 0x00001000060a7824 */ /* 0x140fe200078e0215 */
[----:B------:R-:W-:Y:S01]  /*8220*/  R2UR UR9, R19 ;  /* 0x00000000130972ca */ /* 0x000fe200000e0000 */
[----:B------:R-:W-:Y:S01]  /*8230*/  IMAD R21, R6, 0x2000, R21 ;  /* 0x0000200006157824 */ /* 0x000fe200078e0215 */
[----:B------:R-:W-:Y:S01]  /*8240*/  UIADD3 UR4, UP0, UR20, 0xf0, URZ ;  /* 0x000000f014047890 */ /* 0x000fe2000ff1e03f */
[----:B------:R-:W-:Y:S01]  /*8250*/  VIADD R20, R20, 0xffffffff ;  /* 0xffffffff14147836 */ /* 0x000fe20000000000 */
[----:B------:R-:W-:Y:S01]  /*8260*/  R2UR UR5, R10 ;  /* 0x000000000a0572ca */ /* 0x000fe200000e0000 */
[----:B------:R-:W-:Y:S01]  /*8270*/  UIADD3 UR24, UP1, UR20, 0x1f0, URZ ;  /* 0x000001f014187890 */ /* 0x000fe2000ff3e03f */
[----:B------:R-:W-:Y:S01]  /*8280*/  R2UR UR8, R21 ;  /* 0x00000000150872ca */ /* 0x000fe200000e0000 */
[----:B------:R-:W-:Y:S01]  /*8290*/  VIADD R6, R6, 0x1 ;  /* 0x0000000106067836 */ /* 0x000fe20000000000 */
[----:B------:R-:W-:Y:S01]  /*82a0*/  R2UR UR11, R17 ;  /* 0x00000000110b72ca */ /* 0x000fe200000e0000 */
[----:B------:R-:W-:Y:S01]  /*82b0*/  UIADD3.X UR25, URZ, UR21, URZ, UP1, !UPT ;  /* 0x000000153f197290 */ /* 0x000fe20008ffe43f */
[----:B------:R-:W-:Y:S01]  /*82c0*/  R2UR UR10, R18 ;  /* 0x00000000120a72ca */ /* 0x000fe200000e0000 */
[----:B------:R-:W-:Y:S01]  /*82d0*/  UMOV UR6, 0x0 ;  /* 0x0000000000067882 */ /* 0x000fe20000000000 */
[----:B------:R-:W-:Y:S01]  /*82e0*/  R2UR UR12, R4 ;  /* 0x00000000040c72ca */ /* 0x000fe200000e0000 */
[----:B------:R-:W-:Y:S01]  /*82f0*/  UMOV UR7, 0x10000000 ;  /* 0x1000000000077882 */ /* 0x000fe20000000000 */
[----:B------:R-:W-:Y:S01]  /*8300*/  R2UR UR19, R16 ;  /* 0x00000000101372ca */ /* 0x000fe200000e0000 */
[----:B------:R-:W-:Y:S01]  /*8310*/  VIADD R18, R18, 0x40 ;  /* 0x0000004012127836 */ /* 0x000fe20000000000 */
[----:B------:R-:W-:Y:S01]  /*8320*/  ISETP.GT.AND P4, PT, R20, 0x1, PT ;  /* 0x000000011400780c */ /* 0x000fe20003f84270 */
[----:B------:R-:W-:Y:S01]  /*8330*/  UIADD3 UR14, UR5, 0x180, URZ ;  /* 0x00000180050e7890 */ /* 0x000fe2000fffe03f */
[----:B------:R-:W-:Y:S01]  /*8340*/  ISETP.NE.AND P1, PT, R6, 0x5, PT ;  /* 0x000000050600780c */ /* 0x000fe20003f25270 */
[----:B------:R-:W-:-:S02]  /*8350*/  UIADD3.X UR5, URZ, UR21, URZ, UP0, !UPT ;  /* 0x000000153f057290 */ /* 0x000fc400087fe43f */
[----:B------:R-:W-:Y:S01]  /*8360*/  UIADD3 UR15, UR8, 0x5180, URZ ;  /* 0x00005180080f7890 */ /* 0x000fe2000fffe03f */
[----:B------:R-:W-:Y:S02]  /*8370*/  SEL R10, RZ, 0x1, P1 ;  /* 0x00000001ff0a7807 */ /* 0x000fe40000800000 */
[----:B------:R-:W-:Y:S01]  /*8380*/  UMOV UR8, UR14 ;  /* 0x0000000e00087c82 */ /* 0x000fe20008000000 */
[----:B------:R-:W-:Y:S02]  /*8390*/  SEL R6, R6, RZ, P1 ;  /* 0x000000ff06067207 */ /* 0x000fe40000800000 */
[----:B------:R-:W-:Y:S01]  /*83a0*/  LOP3.LUT R5, R5, R10, RZ, 0x3c, !PT ;  /* 0x0000000a05057212 */ /* 0x000fe200078e3cff */
[----:B------:R0:W-:Y:S02]  /*83b0*/  UTMALDG.3D [UR8], [UR4], desc[UR6] ;  /* 0x00000608040075b4 */ /* 0x0001e40008011000 */
[----:B0-----:R-:W-:Y:S01]  /*83c0*/  UMOV UR8, UR15 ;  /* 0x0000000f00087c82 */ /* 0x001fe20008000000 */
[----:B------:R-:W-:-:S02]  /*83d0*/  UMOV UR11, UR19 ;  /* 0x00000013000b7c82 */ /* 0x000fc40008000000 */
[----:B------:R0:W-:Y:S02]  /*83e0*/  UTMALDG.3D [UR8], [UR24], desc[UR6] ;  /* 0x00000608180075b4 */ /* 0x0001e40008011000 */
[----:B0-----:R-:W-:Y:S05]  /*83f0*/  @P4 BRA `(.L_x_177) ;  /* 0xfffffffc00484947 */ /* 0x001fea000383ffff */
.L_x_173:
[----:B------:R-:W-:Y:S05]  /*8400*/  BSYNC B1 ;  /* 0x0000000000017941 */ /* 0x000fea0003800000 */
.L_x_172:
[----:B------:R-:W-:Y:S01]  /*8410*/  LOP3.LUT P5, RZ, R14, 0xff, RZ, 0xc0, !PT ;  /* 0x000000ff0eff7812 */ /* 0x000fe200078ac0ff */
[----:B------:R-:W-:Y:S01]  /*8420*/  VIADD R6, R15, UR13 ;  /* 0x0000000d0f067c36 */ /* 0x000fe20008000000 */
[----:B------:R-:W-:Y:S01]  /*8430*/  ULDC.64 UR4, c[0x0][0x650] ;  /* 0x0001940000047ab9 */ /* 0x000fe20000000a00 */
[----:B------:R-:W-:Y:S01]  /*8440*/  IMAD.U32 R11, RZ, RZ, UR13 ;  /* 0x0000000dff0b7e24 */ /* 0x000fe2000f8e00ff */
[----:B------:R-:W-:Y:S01]  /*8450*/  UISETP.GE.U32.AND UP0, UPT, UR13, 0x5, UPT ;  /* 0x000000050d00788c */ /* 0x000fe2000bf06070 */
[----:B------:R-:W-:Y:S01]  /*8460*/  BSSY B1, `(.L_x_178) ;  /* 0x000006b000017945 */ /* 0x000fe20003800000 */
[----:B------:R-:W-:Y:S02]  /*8470*/  ISETP.GT.U32.AND P1, PT, R6, 0x4, PT ;  /* 0x000000040600780c */ /* 0x000fe40003f24070 */
[----:B------:R-:W-:Y:S02]  /*8480*/  PRMT R14, RZ, 0x7610, R14 ;  /* 0x00007610ff0e7816 */ /* 0x000fe4000000000e */
[----:B------:R-:W-:-:S02]  /*8490*/  ISETP.LT.U32.AND P1, PT, R11, 0x5, P1 ;  /* 0x000000050b00780c */ /* 0x000fc40000f21070 */
[----:B------:R-:W-:Y:S01]  /*84a0*/  PLOP3.LUT P4, PT, PT, PT, UP0, 0x80, 0x0 ;  /* 0x000000000000781c */ /* 0x000fe20003f8f008 */
[----:B------:R-:W0:Y:S01]  /*84b0*/  @P5 S2R R5, SR_CgaCtaId ;  /* 0x0000000000055919 */ /* 0x000e220000008800 */
[----:B------:R-:W-:-:S04]  /*84c0*/  @P5 MOV R4, 0x400 ;  /* 0x0000040000045802 */ /* 0x000fc80000000f00 */
[----:B0-----:R-:W-:Y:S01]  /*84d0*/  @P5 LEA R10, R5, R4, 0x18 ;  /* 0x00000004050a5211 */ /* 0x001fe200078ec0ff */
[----:B------:R-:W-:-:S03]  /*84e0*/  IMAD.WIDE.U32 R4, R6, -0x33333333, RZ ;  /* 0xcccccccd06047825 */ /* 0x000fc600078e00ff */
[----:B------:R0:W-:Y:S01]  /*84f0*/  @P5 SYNCS.ARRIVE.TRANS64.A1T0 RZ, [R10+URZ+0x88], RZ ;  /* 0x000088ff0aff59a7 */ /* 0x0001e2000810003f */
[----:B------:R-:W-:Y:S01]  /*8500*/  IADD3 R2, P5, R2, R8, RZ ;  /* 0x0000000802027210 */ /* 0x000fe20007fbe0ff */
[----:B------:R-:W-:Y:S01]  /*8510*/  IMAD.MOV.U32 R4, RZ, RZ, -0x1 ;  /* 0xffffffffff047424 */ /* 0x000fe200078e00ff */
[----:B------:R-:W-:Y:S02]  /*8520*/  SHF.R.U32.HI R11, RZ, 0x2, R5 ;  /* 0x00000002ff0b7819 */ /* 0x000fe40000011605 */
[----:B------:R-:W-:Y:S01]  /*8530*/  SEL R5, RZ, 0x1, !P1 ;  /* 0x00000001ff057807 */ /* 0x000fe20004800000 */
[----:B------:R-:W-:Y:S01]  /*8540*/  IMAD.X R3, R3, 0x1, R0, P5 ;  /* 0x0000000103037824 */ /* 0x000fe200028e0600 */
[----:B------:R-:W-:Y:S01]  /*8550*/  ISETP.GE.U32.AND P1, PT, R2, UR4, PT ;  /* 0x0000000402007c0c */ /* 0x000fe2000bf26070 */
[----:B------:R-:W-:Y:S01]  /*8560*/  IMAD R15, R11, -0x5, R6 ;  /* 0xfffffffb0b0f7824 */ /* 0x000fe200078e0206 */
[----:B------:R-:W-:Y:S01]  /*8570*/  LOP3.LUT R12, R12, R5, RZ, 0x3c, !PT ;  /* 0x000000050c0c7212 */ /* 0x000fe200078e3cff */
[----:B------:R-:W-:Y:S01]  /*8580*/  IMAD.MOV.U32 R6, RZ, RZ, -0x1 ;  /* 0xffffffffff067424 */ /* 0x000fe200078e00ff */
[----:B------:R-:W-:Y:S01]  /*8590*/  ISETP.GE.U32.AND.EX P1, PT, R3, UR5, PT, P1 ;  /* 0x0000000503007c0c */ /* 0x000fe2000bf26110 */
[----:B------:R-:W-:Y:S01]  /*85a0*/  IMAD.MOV.U32 R5, RZ, RZ, -0x1 ;  /* 0xffffffffff057424 */ /* 0x000fe200078e00ff */
[----:B------:R-:W-:-:S02]  /*85b0*/  @P4 LOP3.LUT R12, R12, 0x1, R11, 0x78, !PT ;  /* 0x000000010c0c4812 */ /* 0x000fc400078e780b */
[----:B0-----:R-:W-:-:S09]  /*85c0*/  PRMT R10, RZ, 0x7610, R10 ;  /* 0x00007610ff0a7816 */ /* 0x001fd2000000000a */
[----:B------:R-:W-:Y:S05]  /*85d0*/  @P1 BRA `(.L_x_179) ;  /* 0x00000004004c1947 */ /* 0x000fea0003800000 */
[----:B------:R-:W0:Y:S01]  /*85e0*/  S2R R17, SR_CTAID.X ;  /* 0x0000000000117919 */ /* 0x000e220000002500 */
[----:B------:R-:W-:Y:S01]  /*85f0*/  ULDC.64 UR4, c[0x0][0x628] ;  /* 0x00018a0000047ab9 */ /* 0x000fe20000000a00 */
[----:B------:R-:W1:Y:S01]  /*8600*/  LDC R18, c[0x0][0x144] ;  /* 0x00005100ff127b82 */ /* 0x000e620000000800 */
[----:B------:R-:W-:Y:S01]  /*8610*/  ISETP.NE.U32.AND P1, PT, RZ, UR4, PT ;  /* 0x00000004ff007c0c */ /* 0x000fe2000bf25070 */
[----:B------:R-:W2:Y:S01]  /*8620*/  S2R R6, SR_CTAID.Y ;  /* 0x0000000000067919 */ /* 0x000ea20000002600 */
[----:B------:R-:W-:Y:S01]  /*8630*/  ULDC UR6, c[0x0][0x150] ;  /* 0x0000540000067ab9 */ /* 0x000fe20000000800 */
[----:B------:R-:W-:Y:S01]  /*8640*/  ULDC UR7, c[0x0][0x630] ;  /* 0x00018c0000077ab9 */ /* 0x000fe20000000800 */
[----:B------:R-:W-:Y:S01]  /*8650*/  ISETP.NE.AND.EX P1, PT, RZ, UR5, PT, P1 ;  /* 0x00000005ff007c0c */ /* 0x000fe2000bf25310 */
[----:B------:R-:W-:Y:S01]  /*8660*/  IMAD.MOV.U32 R4, RZ, RZ, R2 ;  /* 0x000000ffff047224 */ /* 0x000fe200078e0002 */
[----:B0-----:R-:W-:-:S05]  /*8670*/  I2FP.F32.U32 R5, R17 ;  /* 0x0000001100057245 */ /* 0x001fca0000201000 */
[----:B------:R-:W-:Y:S01]  /*8680*/  FMUL R20, R5, UR6 ;  /* 0x0000000605147c20 */ /* 0x000fe20008400000 */
[----:B------:R-:W-:-:S05]  /*8690*/  IMAD.MOV.U32 R5, RZ, RZ, R3 ;  /* 0x000000ffff057224 */ /* 0x000fca00078e0003 */
[----:B--2---:R-:W-:Y:S05]  /*86a0*/  @!P1 BRA `(.L_x_180) ;  /* 0x0000000000289947 */ /* 0x004fea0003800000 */
[----:B------:R-:W-:Y:S02]  /*86b0*/  ULDC UR6, c[0x0][0x634] ;  /* 0x00018d0000067ab9 */ /* 0x000fe40000000800 */
[----:B------:R-:W-:-:S05]  /*86c0*/  IADD3 R5, P1, R2, UR6, RZ ;  /* 0x0000000602057c10 */ /* 0x000fca000ff3e0ff */
[----:B------:R-:W-:-:S04]  /*86d0*/  IMAD.X R19, RZ, RZ, R3, P1 ;  /* 0x000000ffff137224 */ /* 0x000fc800008e0603 */
[----:B------:R-:W-:-:S04]  /*86e0*/  IMAD.WIDE.U32 R10, R19, UR4, RZ ;  /* 0x00000004130a7c25 */ /* 0x000fc8000f8e00ff */
[----:B------:R-:W-:-:S04]  /*86f0*/  IMAD.WIDE.U32 R10, P1, R5, UR5, R10 ;  /* 0x00000005050a7c25 */ /* 0x000fc8000f82000a */
[----:B------:R-:W-:-:S04]  /*8700*/  IMAD.WIDE.U32 R4, R5, UR4, RZ ;  /* 0x0000000405047c25 */ /* 0x000fc8000f8e00ff */
[----:B------:R-:W-:Y:S01]  /*8710*/  IMAD.MOV.U32 R4, RZ, RZ, R11 ;  /* 0x000000ffff047224 */ /* 0x000fe200078e000b */
[----:B------:R-:W-:Y:S01]  /*8720*/  IADD3 RZ, P4, R5, R10, RZ ;  /* 0x0000000a05ff7210 */ /* 0x000fe20007f9e0ff */
[----:B------:R-:W-:-:S04]  /*8730*/  IMAD.X R5, RZ, RZ, RZ, P1 ;  /* 0x000000ffff057224 */ /* 0x000fc800008e06ff */
[----:B------:R-:W-:-:S08]  /*8740*/  IMAD.WIDE.U32.X R4, R19, UR5, R4, P4 ;  /* 0x0000000513047c25 */ /* 0x000fd0000a0e0404 */
.L_x_180:
[--C-:B------:R-:W-:Y:S01]  /*8750*/  SHF.R.U64 R16, R4, UR7, R5.reuse ;  /* 0x0000000704107c19 */ /* 0x100fe20008001205 */
[----:B------:R-:W0:Y:S01]  /*8760*/  F2I.U32.TRUNC.NTZ R20, R20 ;  /* 0x0000001400147305 */ /* 0x000e22000020f000 */
[----:B------:R-:W-:Y:S01]  /*8770*/  SHF.R.U32.HI R4, RZ, UR7, R5 ;  /* 0x00000007ff047c19 */ /* 0x000fe20008011605 */
[----:B------:R-:W-:Y:S01]  /*8780*/  ULDC.64 UR4, c[0x0][0x620] ;  /* 0x0001880000047ab9 */ /* 0x000fe20000000a00 */
[----:B------:R-:W-:Y:S01]  /*8790*/  IADD3 R11, P1, RZ, -R16, RZ ;  /* 0x80000010ff0b7210 */ /* 0x000fe20007f3e0ff */
[----:B------:R-:W-:Y:S01]  /*87a0*/  ULDC.64 UR6, c[0x0][0x640] ;  /* 0x0001900000067ab9 */ /* 0x000fe20000000a00 */
[----:B------:R-:W2:Y:S03]  /*87b0*/  LDC R21, c[0x0][0x148] ;  /* 0x00005200ff157b82 */ /* 0x000ea60000000800 */
[----:B------:R-:W-:Y:S01]  /*87c0*/  IMAD.X R4, RZ, RZ, ~R4, P1 ;  /* 0x000000ffff047224 */ /* 0x000fe200008e0e04 */
[----:B------:R-:W-:-:S03]  /*87d0*/  ISETP.NE.U32.AND P1, PT, RZ, UR6, PT ;  /* 0x00000006ff007c0c */ /* 0x000fc6000bf25070 */
[----:B------:R-:W-:Y:S01]  /*87e0*/  IMAD R10, R4, UR4, RZ ;  /* 0x00000004040a7c24 */ /* 0x000fe2000f8e02ff */
[----:B------:R-:W-:Y:S01]  /*87f0*/  ISETP.NE.AND.EX P1, PT, RZ, UR7, PT, P1 ;  /* 0x00000007ff007c0c */ /* 0x000fe2000bf25310 */
[----:B------:R-:W-:Y:S01]  /*8800*/  IMAD.WIDE.U32 R4, R11, UR4, R2 ;  /* 0x000000040b047c25 */ /* 0x000fe2000f8e0002 */
[----:B------:R-:W-:-:S03]  /*8810*/  ULDC UR4, c[0x0][0x618] ;  /* 0x0001860000047ab9 */ /* 0x000fc60000000800 */
[----:B------:R-:W-:Y:S01]  /*8820*/  IMAD R11, R11, UR5, R10 ;  /* 0x000000050b0b7c24 */ /* 0x000fe2000f8e020a */
[----:B------:R-:W-:Y:S01]  /*8830*/  ULDC UR5, c[0x0][0x154] ;  /* 0x0000550000057ab9 */ /* 0x000fe20000000800 */
[----:B0-----:R-:W-:Y:S02]  /*8840*/  IMAD.MOV R10, RZ, RZ, -R20 ;  /* 0x000000ffff0a7224 */ /* 0x001fe400078e0a14 */
[----:B------:R-:W-:Y:S02]  /*8850*/  IMAD.IADD R5, R5, 0x1, R11 ;  /* 0x0000000105057824 */ /* 0x000fe400078e020b */
[----:B-1----:R-:W-:Y:S01]  /*8860*/  IMAD R17, R18, R10, R17 ;  /* 0x0000000a12117224 */ /* 0x002fe200078e0211 */
[----:B------:R-:W-:Y:S02]  /*8870*/  I2FP.F32.U32 R10, R6 ;  /* 0x00000006000a7245 */ /* 0x000fe40000201000 */
[--C-:B------:R-:W-:Y:S02]  /*8880*/  SHF.R.U64 R18, R4, UR4, R5.reuse ;  /* 0x0000000404127c19 */ /* 0x100fe40008001205 */
[----:B------:R-:W-:Y:S01]  /*8890*/  SHF.R.U32.HI R5, RZ, UR4, R5 ;  /* 0x00000004ff057c19 */ /* 0x000fe20008011605 */
[----:B------:R-:W-:Y:S01]  /*88a0*/  FMUL R10, R10, UR5 ;  /* 0x000000050a0a7c20 */ /* 0x000fe20008400000 */
[----:B------:R-:W-:-:S02]  /*88b0*/  ULDC UR4, c[0x0][0x608] ;  /* 0x0001820000047ab9 */ /* 0x000fc40000000800 */
[--C-:B------:R-:W-:Y:S01]  /*88c0*/  SHF.R.U64 R20, R18, UR4, R5.reuse ;  /* 0x0000000412147c19 */ /* 0x100fe20008001205 */
[----:B------:R0:W1:Y:S01]  /*88d0*/  F2I.U32.TRUNC.NTZ R22, R10 ;  /* 0x0000000a00167305 */ /* 0x000062000020f000 */
[----:B------:R-:W-:Y:S01]  /*88e0*/  SHF.R.U32.HI R5, RZ, UR4, R5 ;  /* 0x00000004ff057c19 */ /* 0x000fe20008011605 */
[----:B------:R-:W-:-:S03]  /*88f0*/  ULDC UR4, c[0x0][0x658] ;  /* 0x0001960000047ab9 */ /* 0x000fc60000000800 */
[--C-:B------:R-:W-:Y:S02]  /*8900*/  SHF.R.U64 R19, R20, UR4, R5.reuse ;  /* 0x0000000414137c19 */ /* 0x100fe40008001205 */
[----:B------:R-:W-:-:S03]  /*8910*/  SHF.R.U32.HI R23, RZ, UR4, R5 ;  /* 0x00000004ff177c19 */ /* 0x000fc60008011605 */
[----:B------:R-:W-:Y:S02]  /*8920*/  IMAD.MOV.U32 R4, RZ, RZ, R19 ;  /* 0x000000ffff047224 */ /* 0x000fe400078e0013 */
[----:B------:R-:W-:Y:S01]  /*8930*/  IMAD.MOV.U32 R5, RZ, RZ, R23 ;  /* 0x000000ffff057224 */ /* 0x000fe200078e0017 */
[----:B0-----:R-:W-:Y:S06]  /*8940*/  @!P1 BRA `(.L_x_181) ;  /* 0x0000000000289947 */ /* 0x001fec0003800000 */
        /* <DEDUP_REMOVED lines=10> */
.L_x_181:
[----:B------:R-:W-:Y:S01]  /*89f0*/  ULDC UR4, c[0x0][0x648] ;  /* 0x0001920000047ab9 */ /* 0x000fe20000000800 */
[----:B-1----:R-:W-:Y:S01]  /*8a00*/  IMAD.MOV R22, RZ, RZ, -R22 ;  /* 0x000000ffff167224 */ /* 0x002fe200078e0a16 */
[----:B------:R-:W-:Y:S01]  /*8a10*/  SHF.R.U64 R5, R4, UR4, R5 ;  /* 0x0000000404057c19 */ /* 0x000fe20008001205 */
[----:B------:R-:W-:Y:S01]  /*8a20*/  ULDC UR4, c[0x0][0x638] ;  /* 0x00018e0000047ab9 */ /* 0x000fe20000000800 */
[----:B------:R-:W-:Y:S01]  /*8a30*/  LOP3.LUT R4, R20, UR17, RZ, 0xc0, !PT ;  /* 0x0000001114047c12 */ /* 0x000fe2000f8ec0ff */
[----:B--2---:R-:W-:Y:S01]  /*8a40*/  @P2 IMAD R17, R21, R22, R6 ;  /* 0x0000001615112224 */ /* 0x004fe200078e0206 */
[----:B------:R-:W-:Y:S01]  /*8a50*/  LOP3.LUT R18, R18, UR16, RZ, 0xc0, !PT ;  /* 0x0000001012127c12 */ /* 0x000fe2000f8ec0ff */
[----:B------:R-:W-:Y:S01]  /*8a60*/  IMAD.MOV R6, RZ, RZ, -R5 ;  /* 0x000000ffff067224 */ /* 0x000fe200078e0a05 */
[----:B------:R-:W-:Y:S01]  /*8a70*/  ULDC UR5, c[0x0][0x610] ;  /* 0x0001840000057ab9 */ /* 0x000fe20000000800 */
[----:B------:R-:W-:Y:S02]  /*8a80*/  IMAD R4, R5, UR18, R4 ;  /* 0x0000001205047c24 */ /* 0x000fe4000f8e0204 */
[----:B------:R-:W-:Y:S01]  /*8a90*/  IMAD R19, R6, UR4, R19 ;  /* 0x0000000406137c24 */ /* 0x000fe2000f8e0213 */
[----:B------:R-:W-:Y:S01]  /*8aa0*/  ULDC UR4, c[0x0][0x600] ;  /* 0x0001800000047ab9 */ /* 0x000fe20000000800 */
[----:B------:R-:W-:-:S02]  /*8ab0*/  IMAD R17, R4, UR5, R17 ;  /* 0x0000000504117c24 */ /* 0x000fc4000f8e0211 */
[----:B------:R-:W-:Y:S02]  /*8ac0*/  IMAD R6, R19, UR4, R18 ;  /* 0x0000000413067c24 */ /* 0x000fe4000f8e0212 */
[----:B------:R-:W-:Y:S02]  /*8ad0*/  IMAD.MOV.U32 R10, RZ, RZ, 0x1 ;  /* 0x00000001ff0a7424 */ /* 0x000fe400078e00ff */
[----:B------:R-:W-:Y:S01]  /*8ae0*/  IMAD.MOV.U32 R4, RZ, RZ, R16 ;  /* 0x000000ffff047224 */ /* 0x000fe200078e0010 */
[----:B------:R-:W-:Y:S02]  /*8af0*/  SEL R5, R6, R17, !P2 ;  /* 0x0000001106057207 */ /* 0x000fe40005000000 */
[----:B------:R-:W-:-:S07]  /*8b00*/  SEL R6, R17, R6, !P2 ;  /* 0x0000000611067207 */ /* 0x000fce0005000000 */
.L_x_179:
[----:B------:R-:W-:Y:S05]  /*8b10*/  BSYNC B1 ;  /* 0x0000000000017941 */ /* 0x000fea0003800000 */
.L_x_178:
[----:B------:R-:W-:-:S13]  /*8b20*/  LOP3.LUT P1, RZ, R10, 0xff, RZ, 0xc0, !PT ;  /* 0x000000ff0aff7812 */ /* 0x000fda000782c0ff */
[----:B------:R-:W-:Y:S05]  /*8b30*/  @P1 BRA `(.L_x_182) ;  /* 0xfffffff400441947 */ /* 0x000fea000383ffff */
[----:B------:R-:W-:Y:S05]  /*8b40*/  BSYNC B0 ;  /* 0x0000000000007941 */ /* 0x000fea0003800000 */
.L_x_170:
[----:B------:R-:W-:-:S03]  /*8b50*/  UMOV UR4, 0xffffffff ;  /* 0xffffffff00047882 */ /* 0x000fc60000000000 */
[----:B------:R-:W-:Y:S05]  /*8b60*/  BRA.DIV UR4, `(.L_x_183) ;  /* 0x0000000604707947 */ /* 0x000fea000b800000 */
[----:B------:R-:W-:-:S13]  /*8b70*/  ELECT P0, URZ, PT ;  /* 0x00000000003f782f */ /* 0x000fda0003800000 */
.L_x_200:
[----:B------:R-:W-:Y:S04]  /*8b80*/  BSSY B0, `(.L_x_184) ;  /* 0x0000034000007945 */ /* 0x000fe80003800000 */
[----:B------:R-:W-:Y:S05]  /*8b90*/  @!P0 BRA `(.L_x_185) ;  /* 0x0000000000c88947 */ /* 0x000fea0003800000 */
[----:B------:R-:W-:-:S04]  /*8ba0*/  LOP3.LUT R7, R7, 0x2, RZ, 0xfc, !PT ;  /* 0x0000000207077812 */ /* 0x000fc800078efcff */
[----:B------:R-:W-:-:S13]  /*8bb0*/  ISETP.NE.AND P0, PT, R7, 0x3, PT ;  /* 0x000000030700780c */ /* 0x000fda0003f05270 */
[----:B------:R-:W-:Y:S05]  /*8bc0*/  @!P0 BRA `(.L_x_186) ;  /* 0x0000000000048947 */ /* 0x000fea0003800000 */
[----:B------:R-:W-:Y:S01]  /*8bd0*/  BPT.TRAP 0x1 ;  /* 0x000000040000795c */ /* 0x000fe20000300000 */
.L_x_186:
[----:B------:R-:W0:Y:S01]  /*8be0*/  S2R R3, SR_CgaCtaId ;  /* 0x0000000000037919 */ /* 0x000e220000008800 */
[----:B------:R-:W-:Y:S02]  /*8bf0*/  MOV R0, 0x400 ;  /* 0x0000040000007802 */ /* 0x000fe40000000f00 */
[----:B------:R-:W-:Y:S02]  /*8c00*/  SHF.L.U32 R2, R12, 0x1f, RZ ;  /* 0x0000001f0c027819 */ /* 0x000fe400000006ff */
[----:B0-----:R-:W-:-:S05]  /*8c10*/  LEA R0, R3, R0, 0x18 ;  /* 0x0000000003007211 */ /* 0x001fca00078ec0ff */
[----:B------:R-:W-:-:S04]  /*8c20*/  VIADD R0, R0, 0x28 ;  /* 0x0000002800007836 */ /* 0x000fc80000000000 */
[C---:B------:R-:W-:Y:S02]  /*8c30*/  IMAD R5, R15.reuse, 0x8, R0 ;  /* 0x000000080f057824 */ /* 0x040fe400078e0200 */
[----:B------:R-:W-:Y:S02]  /*8c40*/  VIADD R15, R15, 0x1 ;  /* 0x000000010f0f7836 */ /* 0x000fe40000000000 */
[----:B------:R-:W0:Y:S03]  /*8c50*/  SYNCS.PHASECHK.TRANS64.TRYWAIT P0, [R5+URZ], R2 ;  /* 0x00000002050075a7 */ /* 0x000e26000800017f */
[----:B------:R-:W-:-:S04]  /*8c60*/  ISETP.NE.AND P1, PT, R15, 0x5, PT ;  /* 0x000000050f00780c */ /* 0x000fc80003f25270 */
[----:B------:R-:W-:Y:S02]  /*8c70*/  SEL R3, RZ, 0x1, P1 ;  /* 0x00000001ff037807 */ /* 0x000fe40000800000 */
[----:B------:R-:W-:Y:S02]  /*8c80*/  SEL R15, R15, RZ, P1 ;  /* 0x000000ff0f0f7207 */ /* 0x000fe40000800000 */
[----:B------:R-:W-:-:S03]  /*8c90*/  LOP3.LUT R12, R12, R3, RZ, 0x3c, !PT ;  /* 0x000000030c0c7212 */ /* 0x000fc600078e3cff */
[----:B------:R-:W-:Y:S01]  /*8ca0*/  IMAD R7, R15, 0x8, R0 ;  /* 0x000000080f077824 */ /* 0x000fe200078e0200 */
[----:B------:R-:W-:Y:S01]  /*8cb0*/  SHF.L.U32 R4, R12, 0x1f, RZ ;  /* 0x0000001f0c047819 */ /* 0x000fe200000006ff */
[----:B0-----:R-:W-:Y:S06]  /*8cc0*/  @!P0 BRA `(.L_x_187) ;  /* 0x00000004003c8947 */ /* 0x001fec0003800000 */
.L_x_201:
[----:B------:R-:W1:Y:S01]  /*8cd0*/  SYNCS.PHASECHK.TRANS64.TRYWAIT P0, [R7+URZ], R4 ;  /* 0x00000004070075a7 */ /* 0x000e62000800017f */
[----:B0-----:R-:W-:-:S05]  /*8ce0*/  VIADD R2, R15, 0x1 ;  /* 0x000000010f027836 */ /* 0x001fca0000000000 */
[----:B------:R-:W-:-:S04]  /*8cf0*/  ISETP.NE.AND P1, PT, R2, 0x5, PT ;  /* 0x000000050200780c */ /* 0x000fc80003f25270 */
[----:B------:R-:W-:Y:S02]  /*8d00*/  SEL R3, RZ, 0x1, P1 ;  /* 0x00000001ff037807 */ /* 0x000fe40000800000 */
[----:B------:R-:W-:Y:S02]  /*8d10*/  SEL R9, R2, RZ, P1 ;  /* 0x000000ff02097207 */ /* 0x000fe40000800000 */
[----:B------:R-:W-:-:S03]  /*8d20*/  LOP3.LUT R12, R12, R3, RZ, 0x3c, !PT ;  /* 0x000000030c0c7212 */ /* 0x000fc600078e3cff */
[----:B------:R-:W-:Y:S01]  /*8d30*/  IMAD R8, R9, 0x8, R0 ;  /* 0x0000000809087824 */ /* 0x000fe200078e0200 */
[----:B------:R-:W-:Y:S01]  /*8d40*/  SHF.L.U32 R5, R12, 0x1f, RZ ;  /* 0x0000001f0c057819 */ /* 0x000fe200000006ff */
[----:B-1----:R-:W-:Y:S06]  /*8d50*/  @!P0 BRA `(.L_x_188) ;  /* 0x00000004002c8947 */ /* 0x002fec0003800000 */
.L_x_202:
[----:B------:R-:W1:Y:S01]  /*8d60*/  SYNCS.PHASECHK.TRANS64.TRYWAIT P0, [R8+URZ], R5 ;  /* 0x00000005080075a7 */ /* 0x000e62000800017f */
[----:B------:R-:W-:-:S05]  /*8d70*/  VIADD R2, R9, 0x1 ;  /* 0x0000000109027836 */ /* 0x000fca0000000000 */
[----:B------:R-:W-:-:S04]  /*8d80*/  ISETP.NE.AND P1, PT, R2, 0x5, PT ;  /* 0x000000050200780c */ /* 0x000fc80003f25270 */
[----:B------:R-:W-:Y:S02]  /*8d90*/  SEL R3, RZ, 0x1, P1 ;  /* 0x00000001ff037807 */ /* 0x000fe40000800000 */
[----:B0-----:R-:W-:Y:S02]  /*8da0*/  SEL R7, R2, RZ, P1 ;  /* 0x000000ff02077207 */ /* 0x001fe40000800000 */
[----:B------:R-:W-:-:S03]  /*8db0*/  LOP3.LUT R9, R12, R3, RZ, 0x3c, !PT ;  /* 0x000000030c097212 */ /* 0x000fc600078e3cff */
[----:B------:R-:W-:Y:S01]  /*8dc0*/  IMAD R11, R7, 0x8, R0 ;  /* 0x00000008070b7824 */ /* 0x000fe200078e0200 */
[----:B------:R-:W-:Y:S01]  /*8dd0*/  SHF.L.U32 R6, R9, 0x1f, RZ ;  /* 0x0000001f09067819 */ /* 0x000fe200000006ff */
[----:B-1----:R-:W-:Y:S06]  /*8de0*/  @!P0 BRA `(.L_x_189) ;  /* 0x00000004001c8947 */ /* 0x002fec0003800000 */
.L_x_203:
[----:B------:R-:W1:Y:S01]  /*8df0*/  SYNCS.PHASECHK.TRANS64.TRYWAIT P0, [R11+URZ], R6 ;  /* 0x000000060b0075a7 */ /* 0x000e62000800017f */
[----:B------:R-:W-:-:S05]  /*8e00*/  VIADD R2, R7, 0x1 ;  /* 0x0000000107027836 */ /* 0x000fca0000000000 */
[----:B------:R-:W-:-:S04]  /*8e10*/  ISETP.NE.AND P1, PT, R2, 0x5, PT ;  /* 0x000000050200780c */ /* 0x000fc80003f25270 */
[----:B------:R-:W-:Y:S02]  /*8e20*/  SEL R4, RZ, 0x1, P1 ;  /* 0x00000001ff047807 */ /* 0x000fe40000800000 */
[----:B------:R-:W-:Y:S02]  /*8e30*/  SEL R3, R2, RZ, P1 ;  /* 0x000000ff02037207 */ /* 0x000fe40000800000 */
[----:B------:R-:W-:Y:S01]  /*8e40*/  LOP3.LUT R4, R9, R4, RZ, 0x3c, !PT ;  /* 0x0000000409047212 */ /* 0x000fe200078e3cff */
[----:B-1----:R-:W-:Y:S06]  /*8e50*/  @!P0 BRA `(.L_x_190) ;  /* 0x0000000400148947 */ /* 0x002fec0003800000 */
.L_x_204:
[----:B------:R-:W-:Y:S01]  /*8e60*/  IMAD R3, R3, 0x8, R0 ;  /* 0x0000000803037824 */ /* 0x000fe200078e0200 */
[----:B------:R-:W-:-:S07]  /*8e70*/  SHF.L.U32 R0, R4, 0x1f, RZ ;  /* 0x0000001f04007819 */ /* 0x000fce00000006ff */
.L_x_191:
[----:B--2---:R2:W3:Y:S02]  /*8e80*/  SYNCS.PHASECHK.TRANS64.TRYWAIT P0, [R3+URZ], R0 ;  /* 0x00000000030075a7 */ /* 0x0044e4000800017f */
[----:B---3--:R-:W-:Y:S05]  /*8e90*/  @!P0 NANOSLEEP.SYNCS 0x989680 ;  /* 0x009896800000895d */ /* 0x008fea0003900000 */
[----:B------:R-:W3:Y:S02]  /*8ea0*/  @!P0 SYNCS.PHASECHK.TRANS64 P0, [R3+URZ], R0 ;  /* 0x00000000030085a7 */ /* 0x000ee4000800007f */
[----:B---3--:R-:W-:Y:S05]  /*8eb0*/  @!P0 BRA `(.L_x_191) ;  /* 0xfffffffc00f08947 */ /* 0x008fea000383ffff */
.L_x_185:
[----:B------:R-:W-:Y:S05]  /*8ec0*/  BSYNC B0 ;  /* 0x0000000000007941 */ /* 0x000fea0003800000 */
.L_x_184:
[----:B------:R-:W-:Y:S05]  /*8ed0*/  EXIT ;  /* 0x000000000000794d */ /* 0x000fea0003800000 */
.L_x_15:
[----:B0-----:R-:W-:-:S04]  /*8ee0*/  IMAD.U32 R17, RZ, RZ, UR15 ;  /* 0x0000000fff117e24 */ /* 0x001fc8000f8e00ff */
[----:B------:R0:W1:Y:S03]  /*8ef0*/  SYNCS.PHASECHK.TRANS64.TRYWAIT P0, [R17+URZ+-0x8], R16 ;  /* 0xfffff810110075a7 */ /* 0x000066000800017f */
[----:B-1----:R-:W-:Y:S05]  /*8f00*/  @!P0 NANOSLEEP.SYNCS 0x989680 ;  /* 0x009896800000895d */ /* 0x002fea0003900000 */
[----:B------:R-:W1:Y:S02]  /*8f10*/  @!P0 SYNCS.PHASECHK.TRANS64 P0, [R17+URZ+-0x8], R16 ;  /* 0xfffff810110085a7 */ /* 0x000e64000800007f */
[----:B-1----:R-:W-:Y:S05]  /*8f20*/  @!P0 BRA `(.L_x_15) ;  /* 0xfffffffc00ec8947 */ /* 0x002fea000383ffff */
[----:B------:R-:W-:Y:S05]  /*8f30*/  BRA `(.L_x_192) ;  /* 0xffffff84004c7947 */ /* 0x000fea000383ffff */
.L_x_20:
[----:B-1----:R-:W-:-:S04]  /*8f40*/  IMAD.U32 R17, RZ, RZ, UR6 ;  /* 0x00000006ff117e24 */ /* 0x002fc8000f8e00ff */
[----:B------:R1:W2:Y:S03]  /*8f50*/  SYNCS.PHASECHK.TRANS64.TRYWAIT P0, [R17+URZ], R16 ;  /* 0x00000010110075a7 */ /* 0x0002a6000800017f */
[----:B--2---:R-:W-:Y:S05]  /*8f60*/  @!P0 NANOSLEEP.SYNCS 0x989680 ;  /* 0x009896800000895d */ /* 0x004fea0003900000 */
[----:B------:R-:W2:Y:S02]  /*8f70*/  @!P0 SYNCS.PHASECHK.TRANS64 P0, [R17+URZ], R16 ;  /* 0x00000010110085a7 */ /* 0x000ea4000800007f */
[----:B--2---:R-:W-:Y:S05]  /*8f80*/  @!P0 BRA `(.L_x_20) ;  /* 0xfffffffc00ec8947 */ /* 0x004fea000383ffff */
[----:B------:R-:W-:Y:S05]  /*8f90*/  BRA `(.L_x_19) ;  /* 0xffffff8800787947 */ /* 0x000fea000383ffff */
.L_x_26:
[----:B-1----:R-:W-:-:S04]  /*8fa0*/  IMAD.U32 R18, RZ, RZ, UR9 ;  /* 0x00000009ff127e24 */ /* 0x002fc8000f8e00ff */
[----:B------:R1:W2:Y:S03]  /*8fb0*/  SYNCS.PHASECHK.TRANS64.TRYWAIT P0, [R18+URZ], R17 ;  /* 0x00000011120075a7 */ /* 0x0002a6000800017f */
[----:B--2---:R-:W-:Y:S05]  /*8fc0*/  @!P0 NANOSLEEP.SYNCS 0x989680 ;  /* 0x009896800000895d */ /* 0x004fea0003900000 */
[----:B------:R-:W2:Y:S02]  /*8fd0*/  @!P0 SYNCS.PHASECHK.TRANS64 P0, [R18+URZ], R17 ;  /* 0x00000011120085a7 */ /* 0x000ea4000800007f */
[----:B--2---:R-:W-:Y:S05]  /*8fe0*/  @!P0 BRA `(.L_x_26) ;  /* 0xfffffffc00ec8947 */ /* 0x004fea000383ffff */
[----:B------:R-:W-:Y:S05]  /*8ff0*/  BRA `(.L_x_25) ;  /* 0xffffff9000b07947 */ /* 0x000fea000383ffff */
.L_x_34:
[----:B0-----:R-:W-:-:S04]  /*9000*/  IMAD.U32 R17, RZ, RZ, UR15 ;  /* 0x0000000fff117e24 */ /* 0x001fc8000f8e00ff */
[----:B------:R0:W1:Y:S03]  /*9010*/  SYNCS.PHASECHK.TRANS64.TRYWAIT P0, [R17+URZ+0x8], R16 ;  /* 0x00000810110075a7 */ /* 0x000066000800017f */
[----:B-1----:R-:W-:Y:S05]  /*9020*/  @!P0 NANOSLEEP.SYNCS 0x989680 ;  /* 0x009896800000895d */ /* 0x002fea0003900000 */
[----:B------:R-:W1:Y:S02]  /*9030*/  @!P0 SYNCS.PHASECHK.TRANS64 P0, [R17+URZ+0x8], R16 ;  /* 0x00000810110085a7 */ /* 0x000e64000800007f */
[----:B-1----:R-:W-:Y:S05]  /*9040*/  @!P0 BRA `(.L_x_34) ;  /* 0xfffffffc00ec8947 */ /* 0x002fea000383ffff */
[----:B------:R-:W-:Y:S05]  /*9050*/  BRA `(.L_x_193) ;  /* 0xffffffa000087947 */ /* 0x000fea000383ffff */
.L_x_171:
[----:B------:R-:W-:Y:S01]  /*9060*/  BSSY B1, `(.L_x_194) ;  /* 0x0000006000017945 */ /* 0x000fe20003800000 */
[----:B------:R-:W-:-:S07]  /*9070*/  IMAD.MOV.U32 R10, RZ, RZ, -0x1 ;  /* 0xffffffffff0a7424 */ /* 0x000fce00078e00ff */
[----:B------:R-:W-:Y:S05]  /*9080*/  WARPSYNC.COLLECTIVE R10, `(.L_x_195) ;  /* 0x000000000a0c7348 */ /* 0x000fea0003c00000 */
[----:B------:R-:W-:Y:S02]  /*9090*/  ELECT P1, UR62, PT ;  /* 0x00000000003e782f */ /* 0x000fe40003820000 */
[----:B------:R-:W-:Y:S01]  /*90a0*/  MOV R10, UR62 ;  /* 0x0000003e000a7c02 */ /* 0x000fe20008000f00 */
[----:B------:R-:W-:Y:S10]  /*90b0*/  ENDCOLLECTIVE ;  /* 0x000000000000791b */ /* 0x000ff40003800000 */
.L_x_195:
[----:B------:R-:W-:Y:S05]  /*90c0*/  BSYNC B1 ;  /* 0x0000000000017941 */ /* 0x000fea0003800000 */
.L_x_194:
[----:B------:R-:W-:Y:S05]  /*90d0*/  BRA `(.L_x_196) ;  /* 0xffffffec00e87947 */ /* 0x000fea000383ffff */
.L_x_174:
[----:B-1----:R1:W2:Y:S02]  /*90e0*/  SYNCS.PHASECHK.TRANS64.TRYWAIT P1, [R19+URZ+0x28], R10 ;  /* 0x0000280a130075a7 */ /* 0x0022a4000802017f */
[----:B--2---:R-:W-:Y:S05]  /*90f0*/  @!P1 NANOSLEEP.SYNCS 0x989680 ;  /* 0x009896800000995d */ /* 0x004fea0003900000 */
[----:B------:R-:W2:Y:S02]  /*9100*/  @!P1 SYNCS.PHASECHK.TRANS64 P1, [R19+URZ+0x28], R10 ;  /* 0x0000280a130095a7 */ /* 0x000ea4000802007f */
[----:B--2---:R-:W-:Y:S05]  /*9110*/  @!P1 BRA `(.L_x_174) ;  /* 0xfffffffc00f09947 */ /* 0x004fea000383ffff */
[----:B------:R-:W-:Y:S05]  /*9120*/  BRA `(.L_x_197) ;  /* 0xfffffff0001c7947 */ /* 0x000fea000383ffff */
.L_x_183:
[----:B------:R-:W-:Y:S01]  /*9130*/  BSSY B0, `(.L_x_198) ;  /* 0x0000006000007945 */ /* 0x000fe20003800000 */
[----:B------:R-:W-:-:S07]  /*9140*/  IMAD.MOV.U32 R10, RZ, RZ, -0x1 ;  /* 0xffffffffff0a7424 */ /* 0x000fce00078e00ff */
[----:B------:R-:W-:Y:S05]  /*9150*/  WARPSYNC.COLLECTIVE R10, `(.L_x_199) ;  /* 0x000000000a0c7348 */ /* 0x000fea0003c00000 */
[----:B------:R-:W-:Y:S02]  /*9160*/  ELECT P1, UR62, PT ;  /* 0x00000000003e782f */ /* 0x000fe40003820000 */
[----:B------:R-:W-:Y:S01]  /*9170*/  MOV R10, UR62 ;  /* 0x0000003e000a7c02 */ /* 0x000fe20008000f00 */
[----:B------:R-:W-:Y:S10]  /*9180*/  ENDCOLLECTIVE ;  /* 0x000000000000791b */ /* 0x000ff40003800000 */
.L_x_199:
[----:B------:R-:W-:Y:S05]  /*9190*/  BSYNC B0 ;  /* 0x0000000000007941 */ /* 0x000fea0003800000 */
.L_x_198:
[----:B------:R-:W-:Y:S01]  /*91a0*/  PLOP3.LUT P0, PT, P1, PT, PT, 0x80, 0x0 ;  /* 0x000000000000781c */ /* 0x000fe20000f0f070 */
[----:B------:R-:W-:-:S12]  /*91b0*/  BRA `(.L_x_200) ;  /* 0xfffffff800707947 */ /* 0x000fd8000383ffff */
.L_x_187:
[----:B0-----:R0:W1:Y:S02]  /*91c0*/  SYNCS.PHASECHK.TRANS64.TRYWAIT P0, [R5+URZ], R2 ;  /* 0x00000002050075a7 */ /* 0x001064000800017f */
[----:B-1----:R-:W-:Y:S05]  /*91d0*/  @!P0 NANOSLEEP.SYNCS 0x989680 ;  /* 0x009896800000895d */ /* 0x002fea0003900000 */
[----:B------:R-:W1:Y:S02]  /*91e0*/  @!P0 SYNCS.PHASECHK.TRANS64 P0, [R5+URZ], R2 ;  /* 0x00000002050085a7 */ /* 0x000e64000800007f */
[----:B-1----:R-:W-:Y:S05]  /*91f0*/  @!P0 BRA `(.L_x_187) ;  /* 0xfffffffc00f08947 */ /* 0x002fea000383ffff */
[----:B------:R-:W-:Y:S05]  /*9200*/  BRA `(.L_x_201) ;  /* 0xfffffff800b07947 */ /* 0x000fea000383ffff */
.L_x_188:
[----:B0-----:R0:W1:Y:S02]  /*9210*/  SYNCS.PHASECHK.TRANS64.TRYWAIT P0, [R7+URZ], R4 ;  /* 0x00000004070075a7 */ /* 0x001064000800017f */
[----:B-1----:R-:W-:Y:S05]  /*9220*/  @!P0 NANOSLEEP.SYNCS 0x989680 ;  /* 0x009896800000895d */ /* 0x002fea0003900000 */
[----:B------:R-:W1:Y:S02]  /*9230*/  @!P0 SYNCS.PHASECHK.TRANS64 P0, [R7+URZ], R4 ;  /* 0x00000004070085a7 */ /* 0x000e64000800007f */
[----:B-1----:R-:W-:Y:S05]  /*9240*/  @!P0 BRA `(.L_x_188) ;  /* 0xfffffffc00f08947 */ /* 0x002fea000383ffff */
[----:B------:R-:W-:Y:S05]  /*9250*/  BRA `(.L_x_202) ;  /* 0xfffffff800c07947 */ /* 0x000fea000383ffff */
.L_x_189:
[----:B0-----:R0:W1:Y:S02]  /*9260*/  SYNCS.PHASECHK.TRANS64.TRYWAIT P0, [R8+URZ], R5 ;  /* 0x00000005080075a7 */ /* 0x001064000800017f */
[----:B-1----:R-:W-:Y:S05]  /*9270*/  @!P0 NANOSLEEP.SYNCS 0x989680 ;  /* 0x009896800000895d */ /* 0x002fea0003900000 */
[----:B------:R-:W1:Y:S02]  /*9280*/  @!P0 SYNCS.PHASECHK.TRANS64 P0, [R8+URZ], R5 ;  /* 0x00000005080085a7 */ /* 0x000e64000800007f */
[----:B-1----:R-:W-:Y:S05]  /*9290*/  @!P0 BRA `(.L_x_189) ;  /* 0xfffffffc00f08947 */ /* 0x002fea000383ffff */
[----:B------:R-:W-:Y:S05]  /*92a0*/  BRA `(.L_x_203) ;  /* 0xfffffff800d07947 */ /* 0x000fea000383ffff */
.L_x_190:
[----:B-1----:R1:W2:Y:S02]  /*92b0*/  SYNCS.PHASECHK.TRANS64.TRYWAIT P0, [R11+URZ], R6 ;  /* 0x000000060b0075a7 */ /* 0x0022a4000800017f */
[----:B--2---:R-:W-:Y:S05]  /*92c0*/  @!P0 NANOSLEEP.SYNCS 0x989680 ;  /* 0x009896800000895d */ /* 0x004fea0003900000 */
[----:B------:R-:W2:Y:S02]  /*92d0*/  @!P0 SYNCS.PHASECHK.TRANS64 P0, [R11+URZ], R6 ;  /* 0x000000060b0085a7 */ /* 0x000ea4000800007f */
[----:B--2---:R-:W-:Y:S05]  /*92e0*/  @!P0 BRA `(.L_x_190) ;  /* 0xfffffffc00f08947 */ /* 0x004fea000383ffff */
[----:B------:R-:W-:Y:S05]  /*92f0*/  BRA `(.L_x_204) ;  /* 0xfffffff800d87947 */ /* 0x000fea000383ffff */
.L_x_205:
[----:B------:R-:W-:-:S00]  /*9300*/  BRA `(.L_x_205) ;  /* 0xfffffffc00fc7947 */ /* 0x000fc0000383ffff */
[----:B------:R-:W-:-:S00]  /*9310*/  NOP ;  /* 0x0000000000007918 */ /* 0x000fc00000000000 */
        /* <DEDUP_REMOVED lines=14> */
.L_x_206:


//--------------------- .nv.shared._ZN7cutlass13device_kernelINS_4gemm6kernel13GemmUniversalIN4cute5tupleIJiiiiEEENS1_10collective13CollectiveMmaINS1_37MainloopSm90TmaGmmaWarpSpecializedFP8ILi5ENS5_IJNS4_1CILi1EEESB_SB_EEENS1_32KernelTmaWarpSpecializedPingpongEEENS5_IJNSA_ILi64EEENSA_ILi128EEESF_EEENS_12float_e4m3_tENS5_IJlSB_lEEESI_SJ_NS4_8TiledMMAINS4_8MMA_AtomIJNS4_4SM904GMMA31MMA_64x128x32_F32E4M3E4M3_SS_TNILNSN_7ScaleInE1ELSP_1EEEEEENS4_6LayoutISC_NS5_IJNSA_ILi0EEEST_ST_EEEEENS5_IJNS4_10UnderscoreESW_SW_EEEEENS4_13SM90_TMA_LOADENS4_14ComposedLayoutINS4_7SwizzleILi2ELi4ELi3EEENS4_18smem_ptr_flag_bitsILi8EEENSS_INS5_IJNSA_ILi8EEESF_EEENS5_IJSF_SB_EEEEEEEvNS4_8identityESZ_S19_vS1A_EENS_8epilogue10collective6detail29Sm90TmaWarpSpecializedAdapterINS1D_15DefaultEpilogueISI_SJ_SJ_NS1C_6thread17LinearCombinationISI_Li1EffLNS1H_9ScaleType4KindE0ELNS_15FloatRoundStyleE2ESI_EENS1_15EpilogueDefaultEEEEEvvEEEEvNT_6ParamsE --------------------------
	.section	.nv.shared._ZN7cutlass13device_kernelINS_4gemm6kernel13GemmUniversalIN4cute5tupleIJiiiiEEENS1_10collective13CollectiveMmaINS1_37MainloopSm90TmaGmmaWarpSpecializedFP8ILi5ENS5_IJNS4_1CILi1EEESB_SB_EEENS1_32KernelTmaWarpSpecializedPingpongEEENS5_IJNSA_ILi64EEENSA_ILi128EEESF_EEENS_12float_e4m3_tENS5_IJlSB_lEEESI_SJ_NS4_8TiledMMAINS4_8MMA_AtomIJNS4_4SM904GMMA31MMA_64x128x32_F32E4M3E4M3_SS_TNILNSN_7ScaleInE1ELSP_1EEEEEENS4_6LayoutISC_NS5_IJNSA_ILi0EEEST_ST_EEEEENS5_IJNS4_10UnderscoreESW_SW_EEEEENS4_13SM90_TMA_LOADENS4_14ComposedLayoutINS4_7SwizzleILi2ELi4ELi3EEENS4_18smem_ptr_flag_bitsILi8EEENSS_INS5_IJNSA_ILi8EEESF_EEENS5_IJSF_SB_EEEEEEEvNS4_8identityESZ_S19_vS1A_EENS_8epilogue10collective6detail29Sm90TmaWarpSpecializedAdapterINS1D_15DefaultEpilogueISI_SJ_SJ_NS1C_6thread17LinearCombinationISI_Li1EffLNS1H_9ScaleType4KindE0ELNS_15FloatRoundStyleE2ESI_EENS1_15EpilogueDefaultEEEEEvvEEEEvNT_6ParamsE,"aw",@nobits
	.sectionflags	@""
	.align	16
	.zero		1024


//--------------------- .nv.shared.reserved.0     --------------------------
	.section	.nv.shared.reserved.0,"aw",@nobits
	.weak		__nv_reservedSMEM_offset_0_alias
	.size		__nv_reservedSMEM_offset_0_alias, 0, 0
	.other		__nv_reservedSMEM_offset_0_alias,@"STO_CUDA_RESERVED_SHARED STV_DEFAULT"
__nv_reservedSMEM_offset_0_alias:
	.zero		0


//--------------------- .nv.global                --------------------------
	.section	.nv.global,"aw",@nobits
.nv.global:
	.type		_ZN39_INTERNAL_8891eb1e_4_k_cu_72c7e688_31124cute1_E,@object
	.size		_ZN39_INTERNAL_8891eb1e_4_k_cu_72c7e688_31124cute1_E,(_ZN39_INTERNAL_8891eb1e_4_k_cu_72c7e688_31124cuda3std3__45__cpo6cbeginE - _ZN39_INTERNAL_8891eb1e_4_k_cu_72c7e688_31124cute1_E)
_ZN39_INTERNAL_8891eb1e_4_k_cu_72c7e688_31124cute1_E:
	.zero		1
	.type		_ZN39_INTERNAL_8891eb1e_4_k_cu_72c7e688_31124cuda3std3__45__cpo6cbeginE,@object
	.size		_ZN39_INTERNAL_8891eb1e_4_k_cu_72c7e688_31124cuda3std3__45__cpo6cbeginE,(_ZN39_INTERNAL_8891eb1e_4_k_cu_72c7e688_31124cuda3std3__48in_placeE - _ZN39_INTERNAL_8891eb1e_4_k_cu_72c7e688_31124cuda3std3__45__cpo6cbeginE)
_ZN39_INTERNAL_8891eb1e_4_k_cu_72c7e688_31124cuda3std3__45__cpo6cbeginE:
	.zero		1
	.type		_ZN39_INTERNAL_8891eb1e_4_k_cu_72c7e688_31124cuda3std3__48in_placeE,@object
	.size		_ZN39_INTERNAL_8891eb1e_4_k_cu_72c7e688_31124cuda3std3__48in_placeE,(_ZN39_INTERNAL_8891eb1e_4_k_cu_72c7e688_31124cuda3std6ranges3__45__cpo9iter_moveE - _ZN39_INTERNAL_8891eb1e_4_k_cu_72c7e688_31124cuda3std3__48in_placeE)
_ZN39_INTERNAL_8891eb1e_4_k_cu_72c7e688_31124cuda3std3__48in_placeE:
	.zero		1
	.type		_ZN39_INTERNAL_8891eb1e_4_k_cu_72c7e688_31124cuda3std6ranges3__45__cpo9iter_moveE,@object
	.size		_ZN39_INTERNAL_8891eb1e_4_k_cu_72c7e688_31124cuda3std6ranges3__45__cpo9iter_moveE,(_ZN39_INTERNAL_8891eb1e_4_k_cu_72c7e688_31124cuda3std3__45__cpo5beginE - _ZN39_INTERNAL_8891eb1e_4_k_cu_72c7e688_31124cuda3std6ranges3__45__cpo9iter_moveE)
_ZN39_INTERNAL_8891eb1e_4_k_cu_72c7e688_31124cuda3std6ranges3__45__cpo9iter_moveE:
	.zero		1
	.type		_ZN39_INTERNAL_8891eb1e_4_k_cu_72c7e688_31124cuda3std3__45__cpo5beginE,@object
	.size		_ZN39_INTERNAL_8891eb1e_4_k_cu_72c7e688_31124cuda3std3__45__cpo5beginE,(_ZN39_INTERNAL_8891eb1e_4_k_cu_72c7e688_31124cuda3std3__441_GLOBAL__N__8891eb1e_4_k_cu_72c7e688_31126ignoreE - _ZN39_INTERNAL_8891eb1e_4_k_cu_72c7e688_31124cuda3std3__45__cpo5beginE)
_ZN39_INTERNAL_8891eb1e_4_k_cu_72c7e688_31124cuda3std3__45__cpo5beginE:
	.zero		1
	.type		_ZN39_INTERNAL_8891eb1e_4_k_cu_72c7e688_31124cuda3std3__441_GLOBAL__N__8891eb1e_4_k_cu_72c7e688_31126ignoreE,@object
	.size		_ZN39_INTERNAL_8891eb1e_4_k_cu_72c7e688_31124cuda3std3__441_GLOBAL__N__8891eb1e_4_k_cu_72c7e688_31126ignoreE,(_ZN39_INTERNAL_8891eb1e_4_k_cu_72c7e688_31124cute7productE - _ZN39_INTERNAL_8891eb1e_4_k_cu_72c7e688_31124cuda3std3__441_GLOBAL__N__8891eb1e_4_k_cu_72c7e688_31126ignoreE)
_ZN39_INTERNAL_8891eb1e_4_k_cu_72c7e688_31124cuda3std3__441_GLOBAL__N__8891eb1e_4_k_cu_72c7e688_31126ignoreE:
	.zero		1
	.type		_ZN39_INTERNAL_8891eb1e_4_k_cu_72c7e688_31124cute7productE,@object
	.size		_ZN39_INTERNAL_8891eb1e_4_k_cu_72c7e688_31124cute7productE,(_ZN39_INTERNAL_8891eb1e_4_k_cu_72c7e688_31124cuda3std3__45__cpo3endE - _ZN39_INTERNAL_8891eb1e_4_k_cu_72c7e688_31124cute7productE)
_ZN39_INTERNAL_8891eb1e_4_k_cu_72c7e688_31124cute7productE:
	.zero		1
	.type		_ZN39_INTERNAL_8891eb1e_4_k_cu_72c7e688_31124cuda3std3__45__cpo3endE,@object
	.size		_ZN39_INTERNAL_8891eb1e_4_k_cu_72c7e688_31124cuda3std3__45__cpo3endE,(_ZN39_INTERNAL_8891eb1e_4_k_cu_72c7e688_31124cuda3std3__419piecewise_constructE - _ZN39_INTERNAL_8891eb1e_4_k_cu_72c7e688_31124cuda3std3__45__cpo3endE)
_ZN39_INTERNAL_8891eb1e_4_k_cu_72c7e688_31124cuda3std3__45__cpo3endE:
	.zero		1
	.type		_ZN39_INTERNAL_8891eb1e_4_k_cu_72c7e688_31124cuda3std3__419piecewise_constructE,@object
	.size		_ZN39_INTERNAL_8891eb1e_4_k_cu_72c7e688_31124cuda3std3__419piecewise_constructE,(_ZN39_INTERNAL_8891eb1e_4_k_cu_72c7e688_31124cuda3std3__45__cpo4cendE - _ZN39_INTERNAL_8891eb1e_4_k_cu_72c7e688_31124cuda3std3__419piecewise_constructE)
_ZN39_INTERNAL_8891eb1e_4_k_cu_72c7e688_31124cuda3std3__419piecewise_constructE:
	.zero		1
	.type		_ZN39_INTERNAL_8891eb1e_4_k_cu_72c7e688_31124cuda3std3__45__cpo4cendE,@object
	.size		_ZN39_INTERNAL_8891eb1e_4_k_cu_72c7e688_31124cuda3std3__45__cpo4cendE,(_ZN39_INTERNAL_8891eb1e_4_k_cu_72c7e688_31124cuda3std6ranges3__45__cpo4swapE - _ZN39_INTERNAL_8891eb1e_4_k_cu_72c7e688_31124cuda3std3__45__cpo4cendE)
_ZN39_INTERNAL_8891eb1e_4_k_cu_72c7e688_31124cuda3std3__45__cpo4cendE:
	.zero		1
	.type		_ZN39_INTERNAL_8891eb1e_4_k_cu_72c7e688_31124cuda3std6ranges3__45__cpo4swapE,@object
	.size		_ZN39_INTERNAL_8891eb1e_4_k_cu_72c7e688_31124cuda3std6ranges3__45__cpo4swapE,(.L_7 - _ZN39_INTERNAL_8891eb1e_4_k_cu_72c7e688_31124cuda3std6ranges3__45__cpo4swapE)
_ZN39_INTERNAL_8891eb1e_4_k_cu_72c7e688_31124cuda3std6ranges3__45__cpo4swapE:
	.zero		1
.L_7:


//--------------------- .nv.constant0._ZN7cutlass13device_kernelINS_4gemm6kernel13GemmUniversalIN4cute5tupleIJiiiiEEENS1_10collective13CollectiveMmaINS1_37MainloopSm90TmaGmmaWarpSpecializedFP8ILi5ENS5_IJNS4_1CILi1EEESB_SB_EEENS1_32KernelTmaWarpSpecializedPingpongEEENS5_IJNSA_ILi64EEENSA_ILi128EEESF_EEENS_12float_e4m3_tENS5_IJlSB_lEEESI_SJ_NS4_8TiledMMAINS4_8MMA_AtomIJNS4_4SM904GMMA31MMA_64x128x32_F32E4M3E4M3_SS_TNILNSN_7ScaleInE1ELSP_1EEEEEENS4_6LayoutISC_NS5_IJNSA_ILi0EEEST_ST_EEEEENS5_IJNS4_10UnderscoreESW_SW_EEEEENS4_13SM90_TMA_LOADENS4_14ComposedLayoutINS4_7SwizzleILi2ELi4ELi3EEENS4_18smem_ptr_flag_bitsILi8EEENSS_INS5_IJNSA_ILi8EEESF_EEENS5_IJSF_SB_EEEEEEEvNS4_8identityESZ_S19_vS1A_EENS_8epilogue10collective6detail29Sm90TmaWarpSpecializedAdapterINS1D_15DefaultEpilogueISI_SJ_SJ_NS1C_6thread17LinearCombinationISI_Li1EffLNS1H_9ScaleType4KindE0ELNS_15FloatRoundStyleE2ESI_EENS1_15EpilogueDefaultEEEEEvvEEEEvNT_6ParamsE --------------------------
	.section	.nv.constant0._ZN7cutlass13device_kernelINS_4gemm6kernel13GemmUniversalIN4cute5tupleIJiiiiEEENS1_10collective13CollectiveMmaINS1_37MainloopSm90TmaGmmaWarpSpecializedFP8ILi5ENS5_IJNS4_1CILi1EEESB_SB_EEENS1_32KernelTmaWarpSpecializedPingpongEEENS5_IJNSA_ILi64EEENSA_ILi128EEESF_EEENS_12float_e4m3_tENS5_IJlSB_lEEESI_SJ_NS4_8TiledMMAINS4_8MMA_AtomIJNS4_4SM904GMMA31MMA_64x128x32_F32E4M3E4M3_SS_TNILNSN_7ScaleInE1ELSP_1EEEEEENS4_6LayoutISC_NS5_IJNSA_ILi0EEEST_ST_EEEEENS5_IJNS4_10UnderscoreESW_SW_EEEEENS4_13SM90_TMA_LOADENS4_14ComposedLayoutINS4_7SwizzleILi2ELi4ELi3EEENS4_18smem_ptr_flag_bitsILi8EEENSS_INS5_IJNSA_ILi8EEESF_EEENS5_IJSF_SB_EEEEEEEvNS4_8identityESZ_S19_vS1A_EENS_8epilogue10collective6detail29Sm90TmaWarpSpecializedAdapterINS1D_15DefaultEpilogueISI_SJ_SJ_NS1C_6thread17LinearCombinationISI_Li1EffLNS1H_9ScaleType4KindE0ELNS_15FloatRoundStyleE2ESI_EENS1_15EpilogueDefaultEEEEEvvEEEEvNT_6ParamsE,"a",@progbits
	.sectionflags	@""
	.align	4
.nv.constant0._ZN7cutlass13device_kernelINS_4gemm6kernel13GemmUniversalIN4cute5tupleIJiiiiEEENS1_10collective13CollectiveMmaINS1_37MainloopSm90TmaGmmaWarpSpecializedFP8ILi5ENS5_IJNS4_1CILi1EEESB_SB_EEENS1_32KernelTmaWarpSpecializedPingpongEEENS5_IJNSA_ILi64EEENSA_ILi128EEESF_EEENS_12float_e4m3_tENS5_IJlSB_lEEESI_SJ_NS4_8TiledMMAINS4_8MMA_AtomIJNS4_4SM904GMMA31MMA_64x128x32_F32E4M3E4M3_SS_TNILNSN_7ScaleInE1ELSP_1EEEEEENS4_6LayoutISC_NS5_IJNSA_ILi0EEEST_ST_EEEEENS5_IJNS4_10UnderscoreESW_SW_EEEEENS4_13SM90_TMA_LOADENS4_14ComposedLayoutINS4_7SwizzleILi2ELi4ELi3EEENS4_18smem_ptr_flag_bitsILi8EEENSS_INS5_IJNSA_ILi8EEESF_EEENS5_IJSF_SB_EEEEEEEvNS4_8identityESZ_S19_vS1A_EENS_8epilogue10collective6detail29Sm90TmaWarpSpecializedAdapterINS1D_15DefaultEpilogueISI_SJ_SJ_NS1C_6thread17LinearCombinationISI_Li1EffLNS1H_9ScaleType4KindE0ELNS_15FloatRoundStyleE2ESI_EENS1_15EpilogueDefaultEEEEEvvEEEEvNT_6ParamsE:
	.zero		1664


//--------------------- SYMBOLS --------------------------

	.type		.nv.reservedSmem.offset0,@object
	.size		.nv.reservedSmem.offset0,0x4
